	.headerflags	@"EF_CUDA_TEXMODE_UNIFIED EF_CUDA_64BIT_ADDRESS EF_CUDA_SM89 EF_CUDA_VIRTUAL_SM(EF_CUDA_SM89)"
	.elftype	@"ET_EXEC"


//--------------------- .nv.info                  --------------------------
	.section	.nv.info,"",@"SHT_CUDA_INFO"
	.align	4


	//----- nvinfo : EIATTR_REGCOUNT
	.align		4
        /*0000*/ 	.byte	0x04, 0x2f
        /*0002*/ 	.short	(.L_1 - .L_0)
	.align		4
.L_0:
        /*0004*/ 	.word	index@(triton__0d1d2d3d4d5de)
        /*0008*/ 	.word	0x00000030


	//----- nvinfo : EIATTR_MAX_STACK_SIZE
	.align		4
.L_1:
        /*000c*/ 	.byte	0x04, 0x23
        /*000e*/ 	.short	(.L_3 - .L_2)
	.align		4
.L_2:
        /*0010*/ 	.word	index@(triton__0d1d2d3d4d5de)
        /*0014*/ 	.word	0x00000000


	//----- nvinfo : EIATTR_MIN_STACK_SIZE
	.align		4
.L_3:
        /*0018*/ 	.byte	0x04, 0x12
        /*001a*/ 	.short	(.L_5 - .L_4)
	.align		4
.L_4:
        /*001c*/ 	.word	index@(triton__0d1d2d3d4d5de)
        /*0020*/ 	.word	0x00000000


	//----- nvinfo : EIATTR_FRAME_SIZE
	.align		4
.L_5:
        /*0024*/ 	.byte	0x04, 0x11
        /*0026*/ 	.short	(.L_7 - .L_6)
	.align		4
.L_6:
        /*0028*/ 	.word	index@(triton__0d1d2d3d4d5de)
        /*002c*/ 	.word	0x00000000
.L_7:


//--------------------- .nv.info.triton__0d1d2d3d4d5de --------------------------
	.section	.nv.info.triton__0d1d2d3d4d5de,"",@"SHT_CUDA_INFO"
	.align	4


	//----- nvinfo : EIATTR_CUDA_API_VERSION
	.align		4
        /*0000*/ 	.byte	0x04, 0x37
        /*0002*/ 	.short	(.L_9 - .L_8)
.L_8:
        /*0004*/ 	.word	0x0000007b


	//----- nvinfo : EIATTR_PARAM_CBANK
	.align		4
.L_9:
        /*0008*/ 	.byte	0x04, 0x0a
        /*000a*/ 	.short	(.L_11 - .L_10)
	.align		4
.L_10:
        /*000c*/ 	.word	index@(.nv.constant0.triton__0d1d2d3d4d5de)
        /*0010*/ 	.short	0x0160
        /*0012*/ 	.short	0x002c


	//----- nvinfo : EIATTR_CBANK_PARAM_SIZE
	.align		4
.L_11:
        /*0014*/ 	.byte	0x03, 0x19
        /*0016*/ 	.short	0x002c


	//----- nvinfo : EIATTR_KPARAM_INFO
	.align		4
        /*0018*/ 	.byte	0x04, 0x17
        /*001a*/ 	.short	(.L_13 - .L_12)
.L_12:
        /*001c*/ 	.word	0x00000000
        /*0020*/ 	.short	0x0005
        /*0022*/ 	.short	0x0028
        /*0024*/ 	.byte	0x00, 0xf0, 0x11, 0x00


	//----- nvinfo : EIATTR_KPARAM_INFO
	.align		4
.L_13:
        /*0028*/ 	.byte	0x04, 0x17
        /*002a*/ 	.short	(.L_15 - .L_14)
.L_14:
        /*002c*/ 	.word	0x00000000
        /*0030*/ 	.short	0x0004
        /*0032*/ 	.short	0x0020
        /*0034*/ 	.byte	0x00, 0xf0, 0x21, 0x00


	//----- nvinfo : EIATTR_KPARAM_INFO
	.align		4
.L_15:
        /*0038*/ 	.byte	0x04, 0x17
        /*003a*/ 	.short	(.L_17 - .L_16)
.L_16:
        /*003c*/ 	.word	0x00000000
        /*0040*/ 	.short	0x0003
        /*0042*/ 	.short	0x0018
        /*0044*/ 	.byte	0x00, 0xf0, 0x21, 0x00


	//----- nvinfo : EIATTR_KPARAM_INFO
	.align		4
.L_17:
        /*0048*/ 	.byte	0x04, 0x17
        /*004a*/ 	.short	(.L_19 - .L_18)
.L_18:
        /*004c*/ 	.word	0x00000000
        /*0050*/ 	.short	0x0002
        /*0052*/ 	.short	0x0010
        /*0054*/ 	.byte	0x00, 0xf0, 0x21, 0x00


	//----- nvinfo : EIATTR_KPARAM_INFO
	.align		4
.L_19:
        /*0058*/ 	.byte	0x04, 0x17
        /*005a*/ 	.short	(.L_21 - .L_20)
.L_20:
        /*005c*/ 	.word	0x00000000
        /*0060*/ 	.short	0x0001
        /*0062*/ 	.short	0x0008
        /*0064*/ 	.byte	0x00, 0xf0, 0x21, 0x00


	//----- nvinfo : EIATTR_KPARAM_INFO
	.align		4
.L_21:
        /*0068*/ 	.byte	0x04, 0x17
        /*006a*/ 	.short	(.L_23 - .L_22)
.L_22:
        /*006c*/ 	.word	0x00000000
        /*0070*/ 	.short	0x0000
        /*0072*/ 	.short	0x0000
        /*0074*/ 	.byte	0x00, 0xf0, 0x21, 0x00


	//----- nvinfo : EIATTR_MAXREG_COUNT
	.align		4
.L_23:
        /*0078*/ 	.byte	0x03, 0x1b
        /*007a*/ 	.short	0x00ff


	//----- nvinfo : EIATTR_EXIT_INSTR_OFFSETS
	.align		4
        /*007c*/ 	.byte	0x04, 0x1c
        /*007e*/ 	.short	(.L_25 - .L_24)


	//   ....[0]....
.L_24:
        /*0080*/ 	.word	0x00002250


	//----- nvinfo : EIATTR_MAX_THREADS
	.align		4
.L_25:
        /*0084*/ 	.byte	0x04, 0x05
        /*0086*/ 	.short	(.L_27 - .L_26)
.L_26:
        /*0088*/ 	.word	0x00000080
        /*008c*/ 	.word	0x00000001
        /*0090*/ 	.word	0x00000001
.L_27:


//--------------------- .nv.rel.action            --------------------------
	.section	.nv.rel.action,"",@"SHT_CUDA_RELOCINFO"
	.align	8
	.sectionentsize	8
        /*0000*/ 	.byte	0x73, 0x00, 0x00, 0x00, 0x00, 0x00, 0x00, 0x00, 0x00, 0x00, 0x00, 0x11, 0x25, 0x00, 0x05, 0x36


//--------------------- .nv.constant0.triton__0d1d2d3d4d5de --------------------------
	.section	.nv.constant0.triton__0d1d2d3d4d5de,"a",@progbits
	.align	4
.nv.constant0.triton__0d1d2d3d4d5de:
	.zero		396


//--------------------- .text.triton__0d1d2d3d4d5de --------------------------
	.section	.text.triton__0d1d2d3d4d5de,"ax",@progbits
	.sectioninfo	@"SHI_REGISTERS=48"
	.align	128
        .global         triton__0d1d2d3d4d5de
        .type           triton__0d1d2d3d4d5de,@function
        .size           triton__0d1d2d3d4d5de,(.L_x_1 - triton__0d1d2d3d4d5de)
        .other          triton__0d1d2d3d4d5de,@"STO_CUDA_ENTRY STV_DEFAULT"
triton__0d1d2d3d4d5de:
.text.triton__0d1d2d3d4d5de:
[----:B------:R-:W-:-:S02]  /*0000*/  IMAD.MOV.U32 R1, RZ, RZ, c[0x0][0x28] ;  /* 0x00000a00ff017624 */ /* 0x000fc400078e00ff */
[----:B------:R-:W0:Y:S01]  /*0010*/  S2R R0, SR_TID.X ;  /* 0x0000000000007919 */ /* 0x000e220000002100 */
[----:B------:R-:W-:Y:S01]  /*0020*/  PRMT R31, RZ, 0x7610, R31 ;  /* 0x00007610ff1f7816 */ /* 0x000fe2000000001f */
[----:B------:R-:W-:Y:S01]  /*0030*/  ULDC.64 UR4, c[0x0][0x118] ;  /* 0x0000460000047ab9 */ /* 0x000fe20000000a00 */
[----:B------:R-:W-:Y:S01]  /*0040*/  PRMT R26, RZ, 0x7610, R26 ;  /* 0x00007610ff1a7816 */ /* 0x000fe2000000001a */
[----:B------:R-:W1:Y:S01]  /*0050*/  S2R R5, SR_CTAID.X ;  /* 0x0000000000057919 */ /* 0x000e620000002500 */
[----:B0-----:R-:W-:Y:S01]  /*0060*/  IMAD.SHL.U32 R0, R0, 0x8, RZ ;  /* 0x0000000800007824 */ /* 0x001fe200078e00ff */
[----:B-1----:R-:W-:-:S04]  /*0070*/  SHF.R.S32.HI R15, RZ, 0x15, R5 ;  /* 0x00000015ff0f7819 */ /* 0x002fc80000011405 */
[----:B------:R-:W-:Y:S02]  /*0080*/  LOP3.LUT R0, R0, 0x3f8, RZ, 0xc0, !PT ;  /* 0x000003f800007812 */ /* 0x000fe400078ec0ff */
[----:B------:R-:W-:-:S03]  /*0090*/  SGXT R15, R15, 0x1 ;  /* 0x000000010f0f781a */ /* 0x000fc60000000200 */
[----:B------:R-:W-:-:S05]  /*00a0*/  IMAD R4, R5, 0x400, R0 ;  /* 0x0000040005047824 */ /* 0x000fca00078e0200 */
[----:B------:R-:W-:-:S04]  /*00b0*/  SHF.R.S32.HI R3, RZ, 0x1f, R4 ;  /* 0x0000001fff037819 */ /* 0x000fc80000011404 */
[----:B------:R-:W-:-:S04]  /*00c0*/  LEA.HI R32, R3, R4, RZ, 0x15 ;  /* 0x0000000403207211 */ /* 0x000fc800078fa8ff */
[----:B------:R-:W-:-:S04]  /*00d0*/  SHF.R.S32.HI R0, RZ, 0x15, R32 ;  /* 0x00000015ff007819 */ /* 0x000fc80000011420 */
[----:B------:R-:W-:-:S04]  /*00e0*/  LOP3.LUT R3, R0, 0xffff, RZ, 0xc0, !PT ;  /* 0x0000ffff00037812 */ /* 0x000fc800078ec0ff */
[----:B------:R-:W-:-:S04]  /*00f0*/  LEA.HI R2, R3, R0, RZ, 0x13 ;  /* 0x0000000003027211 */ /* 0x000fc800078f98ff */
[----:B------:R-:W-:-:S04]  /*0100*/  LOP3.LUT R2, R2, 0xfff8, RZ, 0xc0, !PT ;  /* 0x0000fff802027812 */ /* 0x000fc800078ec0ff */
[----:B------:R-:W-:-:S04]  /*0110*/  IADD3 R2, RZ, -R2, RZ ;  /* 0x80000002ff027210 */ /* 0x000fc80007ffe0ff */
[----:B------:R-:W-:Y:S02]  /*0120*/  PRMT R5, R2, 0x7710, RZ ;  /* 0x0000771002057816 */ /* 0x000fe400000000ff */
[----:B------:R-:W-:-:S03]  /*0130*/  LEA.HI R2, R15, R4, RZ, 0x8 ;  /* 0x000000040f027211 */ /* 0x000fc600078f40ff */
[----:B------:R-:W-:Y:S01]  /*0140*/  IMAD.IADD R5, R0, 0x1, R5 ;  /* 0x0000000100057824 */ /* 0x000fe200078e0205 */
[--C-:B------:R-:W-:Y:S02]  /*0150*/  SHF.R.S32.HI R0, RZ, 0x8, R2.reuse ;  /* 0x00000008ff007819 */ /* 0x100fe40000011402 */
[----:B------:R-:W-:Y:S02]  /*0160*/  SHF.R.S32.HI R3, RZ, 0x1f, R2 ;  /* 0x0000001fff037819 */ /* 0x000fe40000011402 */
[----:B------:R-:W-:Y:S02]  /*0170*/  LOP3.LUT R6, R5, 0x80, RZ, 0xc0, !PT ;  /* 0x0000008005067812 */ /* 0x000fe400078ec0ff */
[----:B------:R-:W-:Y:S02]  /*0180*/  LEA.HI R3, R3, R0, RZ, 0xd ;  /* 0x0000000003037211 */ /* 0x000fe400078f68ff */
[----:B------:R-:W-:Y:S02]  /*0190*/  LEA.HI R7, R6, R5, RZ, 0x19 ;  /* 0x0000000506077211 */ /* 0x000fe400078fc8ff */
[----:B------:R-:W-:-:S02]  /*01a0*/  LEA.HI R6, R15, R4, RZ, 0x18 ;  /* 0x000000040f067211 */ /* 0x000fc400078fc0ff */
[----:B------:R-:W-:Y:S02]  /*01b0*/  LOP3.LUT R3, R3, 0xfe000, RZ, 0xc0, !PT ;  /* 0x000fe00003037812 */ /* 0x000fe400078ec0ff */
[C---:B------:R-:W-:Y:S01]  /*01c0*/  LOP3.LUT R8, R7.reuse, 0xfe, RZ, 0xc0, !PT ;  /* 0x000000fe07087812 */ /* 0x040fe200078ec0ff */
[----:B------:R-:W-:Y:S01]  /*01d0*/  IMAD.SHL.U32 R6, R6, 0x2, RZ ;  /* 0x0000000206067824 */ /* 0x000fe200078e00ff */
[----:B------:R-:W-:Y:S02]  /*01e0*/  IADD3 R43, R0, -R3, RZ ;  /* 0x80000003002b7210 */ /* 0x000fe40007ffe0ff */
[----:B------:R-:W-:Y:S01]  /*01f0*/  IADD3 R0, R4, 0x1, RZ ;  /* 0x0000000104007810 */ /* 0x000fe20007ffe0ff */
[----:B------:R-:W-:Y:S01]  /*0200*/  IMAD.MOV R8, RZ, RZ, -R8 ;  /* 0x000000ffff087224 */ /* 0x000fe200078e0a08 */
[----:B------:R-:W-:Y:S02]  /*0210*/  LOP3.LUT R6, R6, 0xfe000000, RZ, 0xc0, !PT ;  /* 0xfe00000006067812 */ /* 0x000fe400078ec0ff */
[----:B------:R-:W-:-:S02]  /*0220*/  PRMT R9, R7, 0x8880, RZ ;  /* 0x0000888007097816 */ /* 0x000fc400000000ff */
[----:B------:R-:W-:Y:S01]  /*0230*/  LEA.HI R3, R15, R0, RZ, 0x8 ;  /* 0x000000000f037211 */ /* 0x000fe200078f40ff */
[----:B------:R-:W-:Y:S01]  /*0240*/  IMAD R43, R43, 0x1000, R6 ;  /* 0x000010002b2b7824 */ /* 0x000fe200078e0206 */
[----:B------:R-:W-:Y:S01]  /*0250*/  PRMT R8, R8, 0x7710, RZ ;  /* 0x0000771008087816 */ /* 0x000fe200000000ff */
[----:B------:R-:W-:Y:S01]  /*0260*/  IMAD.MOV.U32 R6, RZ, RZ, R9 ;  /* 0x000000ffff067224 */ /* 0x000fe200078e0009 */
[----:B------:R-:W-:Y:S02]  /*0270*/  LOP3.LUT R3, R3, 0xffffff00, RZ, 0xc0, !PT ;  /* 0xffffff0003037812 */ /* 0x000fe400078ec0ff */
[----:B------:R-:W-:Y:S01]  /*0280*/  IADD3 R17, R43, 0x200, RZ ;  /* 0x000002002b117810 */ /* 0x000fe20007ffe0ff */
[----:B------:R-:W-:Y:S01]  /*0290*/  IMAD.IADD R7, R5, 0x1, R8 ;  /* 0x0000000105077824 */ /* 0x000fe200078e0208 */
[----:B------:R-:W-:Y:S01]  /*02a0*/  SHF.R.S32.HI R6, RZ, 0x1, R6 ;  /* 0x00000001ff067819 */ /* 0x000fe20000011406 */
[----:B------:R-:W-:Y:S01]  /*02b0*/  IMAD.IADD R3, R0, 0x1, -R3 ;  /* 0x0000000100037824 */ /* 0x000fe200078e0a03 */
[----:B------:R-:W-:-:S02]  /*02c0*/  IADD3 R16, R43, -0x80, RZ ;  /* 0xffffff802b107810 */ /* 0x000fc40007ffe0ff */
[----:B------:R-:W-:Y:S01]  /*02d0*/  PRMT R42, R6, 0x9910, RZ ;  /* 0x00009910062a7816 */ /* 0x000fe200000000ff */
[----:B------:R-:W-:Y:S01]  /*02e0*/  IMAD.IADD R6, R3, 0x1, R43 ;  /* 0x0000000103067824 */ /* 0x000fe200078e022b */
[----:B------:R-:W-:Y:S01]  /*02f0*/  PRMT R11, R7, 0x8880, RZ ;  /* 0x00008880070b7816 */ /* 0x000fe200000000ff */
[----:B------:R-:W-:Y:S01]  /*0300*/  IMAD.IADD R9, R3, 0x1, R17 ;  /* 0x0000000103097824 */ /* 0x000fe200078e0211 */
[----:B------:R-:W-:Y:S02]  /*0310*/  IADD3 R28, R43, 0x180, RZ ;  /* 0x000001802b1c7810 */ /* 0x000fe40007ffe0ff */
[----:B------:R-:W-:Y:S01]  /*0320*/  LEA R7, R11, R6, 0x8 ;  /* 0x000000060b077211 */ /* 0x000fe200078e40ff */
[C---:B------:R-:W-:Y:S01]  /*0330*/  IMAD R22, R42.reuse, 0x400, R9 ;  /* 0x000004002a167824 */ /* 0x040fe200078e0209 */
[C---:B------:R-:W-:Y:S01]  /*0340*/  ISETP.GE.AND P6, PT, R3.reuse, 0x80, PT ;  /* 0x000000800300780c */ /* 0x040fe20003fc6270 */
[C---:B------:R-:W-:Y:S01]  /*0350*/  IMAD.IADD R6, R3.reuse, 0x1, R16 ;  /* 0x0000000103067824 */ /* 0x040fe200078e0210 */
[C---:B------:R-:W-:Y:S01]  /*0360*/  ISETP.GT.AND P5, PT, R3.reuse, 0x7f, PT ;  /* 0x0000007f0300780c */ /* 0x040fe20003fa4270 */
[----:B------:R-:W-:Y:S01]  /*0370*/  IMAD R10, R42, 0x400, R7 ;  /* 0x000004002a0a7824 */ /* 0x000fe200078e0207 */
[----:B------:R-:W-:Y:S01]  /*0380*/  MOV R5, 0x2 ;  /* 0x0000000200057802 */ /* 0x000fe20000000f00 */
[----:B------:R-:W-:Y:S01]  /*0390*/  IMAD.IADD R3, R3, 0x1, R28 ;  /* 0x0000000103037824 */ /* 0x000fe200078e021c */
[----:B------:R-:W-:-:S02]  /*03a0*/  IADD3 R12, R22, 0x80, RZ ;  /* 0x00000080160c7810 */ /* 0x000fc40007ffe0ff */
[----:B------:R-:W-:Y:S02]  /*03b0*/  LEA R13, R11, R6, 0x8 ;  /* 0x000000060b0d7211 */ /* 0x000fe400078e40ff */
[----:B------:R-:W-:Y:S01]  /*03c0*/  IADD3 R8, R10, 0x80, RZ ;  /* 0x000000800a087810 */ /* 0x000fe20007ffe0ff */
[----:B------:R-:W-:Y:S02]  /*03d0*/  IMAD R18, R42, 0x400, R3 ;  /* 0x000004002a127824 */ /* 0x000fe400078e0203 */
[----:B------:R-:W-:Y:S01]  /*03e0*/  IMAD.WIDE R6, R12, R5, c[0x0][0x160] ;  /* 0x000058000c067625 */ /* 0x000fe200078e0205 */
[----:B------:R-:W-:-:S03]  /*03f0*/  PRMT R29, RZ, 0x7610, R29 ;  /* 0x00007610ff1d7816 */ /* 0x000fc6000000001d */
[----:B------:R-:W-:Y:S01]  /*0400*/  IMAD R12, R42, 0x400, R13 ;  /* 0x000004002a0c7824 */ /* 0x000fe200078e020d */
[----:B------:R-:W-:Y:S01]  /*0410*/  PRMT R33, RZ, 0x7610, R33 ;  /* 0x00007610ff217816 */ /* 0x000fe20000000021 */
[-C--:B------:R-:W-:Y:S01]  /*0420*/  IMAD.WIDE R8, R8, R5.reuse, c[0x0][0x160] ;  /* 0x0000580008087625 */ /* 0x080fe200078e0205 */
[----:B------:R0:W2:Y:S03]  /*0430*/  @!P6 LDG.E.U16 R26, [R6.64] ;  /* 0x00000004061ae981 */ /* 0x0000a6000c1e1500 */
[-C--:B------:R-:W-:Y:S01]  /*0440*/  IMAD.WIDE R18, R18, R5.reuse, c[0x0][0x160] ;  /* 0x0000580012127625 */ /* 0x080fe200078e0205 */
[----:B------:R1:W3:Y:S03]  /*0450*/  @!P6 LDG.E.U16 R31, [R8.64] ;  /* 0x00000004081fe981 */ /* 0x0002e6000c1e1500 */
[----:B------:R-:W-:Y:S01]  /*0460*/  IMAD.WIDE R12, R12, R5, c[0x0][0x160] ;  /* 0x000058000c0c7625 */ /* 0x000fe200078e0205 */
[----:B------:R4:W5:Y:S04]  /*0470*/  @P5 LDG.E.U16 R29, [R18.64] ;  /* 0x00000004121d5981 */ /* 0x000968000c1e1500 */
[----:B------:R0:W5:Y:S01]  /*0480*/  @P5 LDG.E.U16 R33, [R12.64] ;  /* 0x000000040c215981 */ /* 0x000162000c1e1500 */
[----:B------:R-:W-:-:S02]  /*0490*/  LEA.HI R3, R15, R0, RZ, 0x15 ;  /* 0x000000000f037211 */ /* 0x000fc400078fa8ff */
[----:B------:R-:W-:Y:S02]  /*04a0*/  IADD3 R30, R4, 0x6, RZ ;  /* 0x00000006041e7810 */ /* 0x000fe40007ffe0ff */
[----:B------:R-:W-:-:S04]  /*04b0*/  LOP3.LUT R3, R3, 0xffe00000, RZ, 0xc0, !PT ;  /* 0xffe0000003037812 */ /* 0x000fc800078ec0ff */
[----:B------:R-:W-:Y:S02]  /*04c0*/  IADD3 R0, R0, -R3, RZ ;  /* 0x8000000300007210 */ /* 0x000fe40007ffe0ff */
[----:B------:R-:W-:Y:S01]  /*04d0*/  LEA.HI R3, R15, R30, RZ, 0x8 ;  /* 0x0000001e0f037211 */ /* 0x000fe200078f40ff */
[----:B0-----:R-:W-:-:S03]  /*04e0*/  IMAD.WIDE R6, R10, R5, c[0x0][0x160] ;  /* 0x000058000a067625 */ /* 0x001fc600078e0205 */
[----:B------:R-:W-:Y:S02]  /*04f0*/  LOP3.LUT R3, R3, 0xffffff00, RZ, 0xc0, !PT ;  /* 0xffffff0003037812 */ /* 0x000fe400078ec0ff */
[----:B------:R-:W-:Y:S01]  /*0500*/  IADD3 R44, R43, 0x200, RZ ;  /* 0x000002002b2c7810 */ /* 0x000fe20007ffe0ff */
[----:B------:R0:W5:Y:S02]  /*0510*/  LDG.E.U16 R6, [R6.64] ;  /* 0x0000000406067981 */ /* 0x000164000c1e1500 */
[----:B----4-:R-:W-:Y:S02]  /*0520*/  IMAD.IADD R19, R30, 0x1, -R3 ;  /* 0x000000011e137824 */ /* 0x010fe400078e0a03 */
[----:B------:R-:W-:-:S04]  /*0530*/  IMAD.WIDE R24, R0, R5, c[0x0][0x170] ;  /* 0x00005c0000187625 */ /* 0x000fc800078e0205 */
[C---:B------:R-:W-:Y:S02]  /*0540*/  IMAD.IADD R10, R19.reuse, 0x1, R43 ;  /* 0x00000001130a7824 */ /* 0x040fe400078e022b */
[----:B0-----:R-:W-:Y:S01]  /*0550*/  IMAD.IADD R7, R19, 0x1, R44 ;  /* 0x0000000113077824 */ /* 0x001fe200078e022c */
[----:B------:R0:W4:Y:S01]  /*0560*/  LDG.E.EL.U16 R24, [R24.64] ;  /* 0x0000000418187981 */ /* 0x000122000c2e1500 */
[----:B------:R-:W-:Y:S02]  /*0570*/  IMAD R21, R11, 0x100, R10 ;  /* 0x000001000b157824 */ /* 0x000fe400078e020a */
[----:B------:R-:W-:Y:S01]  /*0580*/  IMAD.IADD R10, R19, 0x1, R16 ;  /* 0x00000001130a7824 */ /* 0x000fe200078e0210 */
[----:B------:R-:W-:Y:S01]  /*0590*/  LEA R7, R42, R7, 0xa ;  /* 0x000000072a077211 */ /* 0x000fe200078e50ff */
[----:B------:R-:W-:-:S04]  /*05a0*/  IMAD.WIDE R22, R22, R5, c[0x0][0x160] ;  /* 0x0000580016167625 */ /* 0x000fc800078e0205 */
[----:B-1----:R-:W-:Y:S02]  /*05b0*/  IMAD.WIDE R8, R0, R5, c[0x0][0x168] ;  /* 0x00005a0000087625 */ /* 0x002fe400078e0205 */
[----:B------:R1:W4:Y:S02]  /*05c0*/  LDG.E.U16 R0, [R22.64] ;  /* 0x0000000416007981 */ /* 0x000324000c1e1500 */
[----:B------:R-:W-:Y:S01]  /*05d0*/  IMAD R3, R11, 0x100, R10 ;  /* 0x000001000b037824 */ /* 0x000fe200078e020a */
[----:B------:R-:W-:Y:S01]  /*05e0*/  IADD3 R10, R7, 0x80, RZ ;  /* 0x00000080070a7810 */ /* 0x000fe20007ffe0ff */
[----:B------:R1:W4:Y:S01]  /*05f0*/  LDG.E.EL.U16 R20, [R8.64] ;  /* 0x0000000408147981 */ /* 0x000322000c2e1500 */
[----:B------:R-:W-:Y:S02]  /*0600*/  LOP3.LUT R7, R2, 0xffffff00, RZ, 0xc0, !PT ;  /* 0xffffff0002077812 */ /* 0x000fe400078ec0ff */
[C---:B------:R-:W-:Y:S01]  /*0610*/  LEA R21, R42.reuse, R21, 0xa ;  /* 0x000000152a157211 */ /* 0x040fe200078e50ff */
[----:B------:R-:W-:Y:S01]  /*0620*/  IMAD R12, R42, 0x400, R3 ;  /* 0x000004002a0c7824 */ /* 0x000fe200078e0203 */
[----:B------:R-:W-:Y:S01]  /*0630*/  ISETP.GE.AND P0, PT, R19, 0x80, PT ;  /* 0x000000801300780c */ /* 0x000fe20003f06270 */
[----:B------:R-:W-:-:S02]  /*0640*/  IMAD.IADD R7, R4, 0x1, -R7 ;  /* 0x0000000104077824 */ /* 0x000fc400078e0a07 */
[----:B0-----:R-:W-:Y:S02]  /*0650*/  IMAD.IADD R25, R19, 0x1, R28 ;  /* 0x0000000113197824 */ /* 0x001fe400078e021c */
[----:B------:R-:W-:Y:S01]  /*0660*/  IMAD.WIDE R2, R10, R5, c[0x0][0x160] ;  /* 0x000058000a027625 */ /* 0x000fe200078e0205 */
[----:B-1----:R-:W-:-:S03]  /*0670*/  IADD3 R8, R21, 0x80, RZ ;  /* 0x0000008015087810 */ /* 0x002fc60007ffe0ff */
[----:B------:R-:W-:Y:S01]  /*0680*/  IMAD.IADD R10, R7, 0x1, R43 ;  /* 0x00000001070a7824 */ /* 0x000fe200078e022b */
[----:B------:R-:W-:Y:S02]  /*0690*/  ISETP.GT.AND P1, PT, R19, 0x7f, PT ;  /* 0x0000007f1300780c */ /* 0x000fe40003f24270 */
[----:B------:R-:W-:Y:S01]  /*06a0*/  LEA R14, R42, R25, 0xa ;  /* 0x000000192a0e7211 */ /* 0x000fe200078e50ff */
[----:B------:R-:W-:Y:S01]  /*06b0*/  IMAD R25, R11, 0x100, R10 ;  /* 0x000001000b197824 */ /* 0x000fe200078e020a */
[----:B------:R-:W-:Y:S01]  /*06c0*/  PRMT R38, RZ, 0x7610, R38 ;  /* 0x00007610ff267816 */ /* 0x000fe20000000026 */
[----:B------:R-:W-:Y:S01]  /*06d0*/  IMAD.WIDE R8, R8, R5, c[0x0][0x160] ;  /* 0x0000580008087625 */ /* 0x000fe200078e0205 */
[----:B------:R-:W-:-:S03]  /*06e0*/  PRMT R37, RZ, 0x7610, R37 ;  /* 0x00007610ff257816 */ /* 0x000fc60000000025 */
[----:B------:R-:W-:Y:S01]  /*06f0*/  IMAD R40, R42, 0x400, R25 ;  /* 0x000004002a287824 */ /* 0x000fe200078e0219 */
[----:B------:R0:W4:Y:S01]  /*0700*/  @!P0 LDG.E.U16 R38, [R8.64] ;  /* 0x0000000408268981 */ /* 0x000122000c1e1500 */
[----:B------:R-:W-:Y:S01]  /*0710*/  PRMT R27, RZ, 0x7610, R27 ;  /* 0x00007610ff1b7816 */ /* 0x000fe2000000001b */
[-C--:B------:R-:W-:Y:S01]  /*0720*/  IMAD.WIDE R12, R12, R5.reuse, c[0x0][0x160] ;  /* 0x000058000c0c7625 */ /* 0x080fe200078e0205 */
[----:B------:R-:W-:Y:S02]  /*0730*/  PRMT R23, RZ, 0x7610, R23 ;  /* 0x00007610ff177816 */ /* 0x000fe40000000017 */
[----:B------:R-:W-:Y:S02]  /*0740*/  IADD3 R10, R40, 0x80, RZ ;  /* 0x00000080280a7810 */ /* 0x000fe40007ffe0ff */
[----:B------:R1:W4:Y:S01]  /*0750*/  @P1 LDG.E.U16 R27, [R12.64] ;  /* 0x000000040c1b1981 */ /* 0x000322000c1e1500 */
[----:B0-----:R-:W-:-:S03]  /*0760*/  IMAD.WIDE R8, R14, R5, c[0x0][0x160] ;  /* 0x000058000e087625 */ /* 0x001fc600078e0205 */
[----:B------:R0:W4:Y:S04]  /*0770*/  @!P0 LDG.E.U16 R23, [R2.64] ;  /* 0x0000000402178981 */ /* 0x000128000c1e1500 */
[----:B------:R0:W4:Y:S01]  /*0780*/  @P1 LDG.E.U16 R37, [R8.64] ;  /* 0x0000000408251981 */ /* 0x000122000c1e1500 */
[----:B-1----:R-:W-:Y:S01]  /*0790*/  IADD3 R12, R7, R16, RZ ;  /* 0x00000010070c7210 */ /* 0x002fe20007ffe0ff */
[----:B0-----:R-:W-:Y:S01]  /*07a0*/  IMAD.WIDE R2, R10, R5, c[0x0][0x160] ;  /* 0x000058000a027625 */ /* 0x001fe200078e0205 */
[----:B------:R-:W-:-:S03]  /*07b0*/  IADD3 R10, R4, 0x2, RZ ;  /* 0x00000002040a7810 */ /* 0x000fc60007ffe0ff */
[C---:B------:R-:W-:Y:S01]  /*07c0*/  IMAD.IADD R9, R7.reuse, 0x1, R17 ;  /* 0x0000000107097824 */ /* 0x040fe200078e0211 */
[----:B------:R-:W-:Y:S01]  /*07d0*/  ISETP.GT.AND P3, PT, R7, 0x7f, PT ;  /* 0x0000007f0700780c */ /* 0x000fe20003f64270 */
[----:B------:R-:W-:Y:S02]  /*07e0*/  IMAD R13, R11, 0x100, R12 ;  /* 0x000001000b0d7824 */ /* 0x000fe400078e020c */
[C---:B------:R-:W-:Y:S01]  /*07f0*/  IMAD R18, R42.reuse, 0x400, R9 ;  /* 0x000004002a127824 */ /* 0x040fe200078e0209 */
[----:B------:R-:W-:Y:S01]  /*0800*/  LEA.HI R8, R15, R10, RZ, 0x8 ;  /* 0x0000000a0f087211 */ /* 0x000fe200078f40ff */
[----:B------:R-:W-:Y:S01]  /*0810*/  IMAD R12, R42, 0x400, R13 ;  /* 0x000004002a0c7824 */ /* 0x000fe200078e020d */
[----:B------:R-:W-:Y:S02]  /*0820*/  ISETP.GE.AND P2, PT, R7, 0x80, PT ;  /* 0x000000800700780c */ /* 0x000fe40003f46270 */
[----:B------:R-:W-:Y:S02]  /*0830*/  IADD3 R14, R18, 0x80, RZ ;  /* 0x00000080120e7810 */ /* 0x000fe40007ffe0ff */
[----:B------:R-:W-:Y:S01]  /*0840*/  LOP3.LUT R35, R8, 0xffffff00, RZ, 0xc0, !PT ;  /* 0xffffff0008237812 */ /* 0x000fe200078ec0ff */
[----:B------:R-:W-:Y:S01]  /*0850*/  IMAD.WIDE R12, R12, R5, c[0x0][0x160] ;  /* 0x000058000c0c7625 */ /* 0x000fe200078e0205 */
[----:B------:R-:W-:-:S03]  /*0860*/  PRMT R22, RZ, 0x7610, R22 ;  /* 0x00007610ff167816 */ /* 0x000fc60000000016 */
[----:B------:R-:W-:Y:S01]  /*0870*/  IMAD.WIDE R8, R14, R5, c[0x0][0x160] ;  /* 0x000058000e087625 */ /* 0x000fe200078e0205 */
[----:B------:R-:W-:Y:S02]  /*0880*/  IADD3 R7, R7, R28, RZ ;  /* 0x0000001c07077210 */ /* 0x000fe40007ffe0ff */
[----:B------:R-:W-:Y:S01]  /*0890*/  PRMT R36, RZ, 0x7610, R36 ;  /* 0x00007610ff247816 */ /* 0x000fe20000000024 */
[----:B------:R-:W-:Y:S01]  /*08a0*/  IMAD.IADD R14, R10, 0x1, -R35 ;  /* 0x000000010a0e7824 */ /* 0x000fe200078e0a23 */
[----:B------:R0:W4:Y:S01]  /*08b0*/  @P3 LDG.E.U16 R22, [R12.64] ;  /* 0x000000040c163981 */ /* 0x000122000c1e1500 */
[----:B------:R-:W-:Y:S01]  /*08c0*/  IMAD R34, R42, 0x400, R7 ;  /* 0x000004002a227824 */ /* 0x000fe200078e0207 */
[----:B------:R-:W-:Y:S02]  /*08d0*/  PRMT R25, RZ, 0x7610, R25 ;  /* 0x00007610ff197816 */ /* 0x000fe40000000019 */
[----:B------:R1:W4:Y:S01]  /*08e0*/  @!P2 LDG.E.U16 R36, [R2.64] ;  /* 0x000000040224a981 */ /* 0x000322000c1e1500 */
[----:B------:R-:W-:-:S02]  /*08f0*/  PRMT R7, RZ, 0x7610, R7 ;  /* 0x00007610ff077816 */ /* 0x000fc40000000007 */
[----:B0-----:R-:W-:-:S04]  /*0900*/  IADD3 R12, R14, R43, RZ ;  /* 0x0000002b0e0c7210 */ /* 0x001fc80007ffe0ff */
[----:B------:R0:W4:Y:S01]  /*0910*/  @!P2 LDG.E.U16 R7, [R8.64] ;  /* 0x000000040807a981 */ /* 0x000122000c1e1500 */
[----:B-1----:R-:W-:-:S04]  /*0920*/  IMAD.WIDE R2, R34, R5, c[0x0][0x160] ;  /* 0x0000580022027625 */ /* 0x002fc800078e0205 */
[C---:B------:R-:W-:Y:S01]  /*0930*/  IMAD R13, R11.reuse, 0x100, R12 ;  /* 0x000001000b0d7824 */ /* 0x040fe200078e020c */
[----:B------:R1:W4:Y:S01]  /*0940*/  @P3 LDG.E.U16 R25, [R2.64] ;  /* 0x0000000402193981 */ /* 0x000322000c1e1500 */
[----:B0-----:R-:W-:Y:S02]  /*0950*/  IMAD.IADD R8, R14, 0x1, R16 ;  /* 0x000000010e087824 */ /* 0x001fe400078e0210 */
[----:B------:R-:W-:Y:S01]  /*0960*/  IMAD R13, R42, 0x400, R13 ;  /* 0x000004002a0d7824 */ /* 0x000fe200078e020d */
[----:B------:R-:W-:Y:S02]  /*0970*/  ISETP.GE.AND P4, PT, R14, 0x80, PT ;  /* 0x000000800e00780c */ /* 0x000fe40003f86270 */
[----:B------:R-:W-:Y:S02]  /*0980*/  LEA R9, R11, R8, 0x8 ;  /* 0x000000080b097211 */ /* 0x000fe400078e40ff */
[----:B------:R-:W-:-:S03]  /*0990*/  PRMT R39, RZ, 0x7610, R39 ;  /* 0x00007610ff277816 */ /* 0x000fc60000000027 */
[----:B------:R-:W-:-:S04]  /*09a0*/  IMAD R8, R42, 0x400, R9 ;  /* 0x000004002a087824 */ /* 0x000fc800078e0209 */
[----:B------:R-:W-:Y:S01]  /*09b0*/  IMAD.WIDE R8, R8, R5, c[0x0][0x160] ;  /* 0x0000580008087625 */ /* 0x000fe200078e0205 */
[----:B--2---:R-:W-:Y:S02]  /*09c0*/  SEL R34, R26, RZ, !P6 ;  /* 0x000000ff1a227207 */ /* 0x004fe40007000000 */
[----:B---3--:R-:W-:Y:S02]  /*09d0*/  SEL R31, R31, RZ, !P6 ;  /* 0x000000ff1f1f7207 */ /* 0x008fe40007000000 */
[----:B-----5:R-:W-:-:S03]  /*09e0*/  SEL R12, R29, RZ, P5 ;  /* 0x000000ff1d0c7207 */ /* 0x020fc60002800000 */
[----:B------:R-:W-:Y:S01]  /*09f0*/  IMAD.U32 R26, R31, 0x10000, RZ ;  /* 0x000100001f1a7824 */ /* 0x000fe200078e00ff */
[----:B------:R-:W-:Y:S01]  /*0a00*/  SEL R33, R33, RZ, P5 ;  /* 0x000000ff21217207 */ /* 0x000fe20002800000 */
[----:B------:R-:W-:Y:S02]  /*0a10*/  IMAD.U32 R31, R34, 0x10000, RZ ;  /* 0x00010000221f7824 */ /* 0x000fe400078e00ff */
[----:B-1----:R-:W-:Y:S01]  /*0a20*/  IMAD.U32 R3, R12, 0x10000, RZ ;  /* 0x000100000c037824 */ /* 0x002fe200078e00ff */
[----:B------:R-:W-:Y:S01]  /*0a30*/  SHF.L.U32 R2, R33, 0x10, RZ ;  /* 0x0000001021027819 */ /* 0x000fe200000006ff */
[----:B------:R-:W-:Y:S01]  /*0a40*/  FADD R29, RZ, -R26 ;  /* 0x8000001aff1d7221 */ /* 0x000fe20000000000 */
[----:B------:R-:W-:Y:S02]  /*0a50*/  FADD R31, RZ, -R31 ;  /* 0x8000001fff1f7221 */ /* 0x000fe40000000000 */
[----:B------:R-:W-:Y:S02]  /*0a60*/  @P6 FSEL R29, R2, RZ, P5 ;  /* 0x000000ff021d6208 */ /* 0x000fe40002800000 */
[----:B------:R-:W-:-:S02]  /*0a70*/  @P6 FSEL R31, R3, RZ, P5 ;  /* 0x000000ff031f6208 */ /* 0x000fc40002800000 */
[----:B------:R-:W-:Y:S02]  /*0a80*/  ISETP.GT.AND P6, PT, R14, 0x7f, PT ;  /* 0x0000007f0e00780c */ /* 0x000fe40003fc4270 */
[----:B------:R-:W-:Y:S02]  /*0a90*/  IADD3 R2, R13, 0x80, RZ ;  /* 0x000000800d027810 */ /* 0x000fe40007ffe0ff */
[----:B------:R-:W-:-:S03]  /*0aa0*/  PRMT R12, RZ, 0x7610, R12 ;  /* 0x00007610ff0c7816 */ /* 0x000fc6000000000c */
[----:B------:R-:W-:-:S05]  /*0ab0*/  IMAD.WIDE R2, R2, R5, c[0x0][0x160] ;  /* 0x0000580002027625 */ /* 0x000fca00078e0205 */
[----:B------:R0:W2:Y:S04]  /*0ac0*/  @!P4 LDG.E.U16 R12, [R2.64] ;  /* 0x00000004020cc981 */ /* 0x0000a8000c1e1500 */
[----:B------:R1:W3:Y:S01]  /*0ad0*/  @P6 LDG.E.U16 R39, [R8.64] ;  /* 0x0000000408276981 */ /* 0x0002e2000c1e1500 */
[----:B------:R-:W-:Y:S01]  /*0ae0*/  LEA.HI R26, R15, R10, RZ, 0x15 ;  /* 0x0000000a0f1a7211 */ /* 0x000fe200078fa8ff */
[----:B------:R-:W-:-:S03]  /*0af0*/  IMAD.IADD R35, R14, 0x1, R28 ;  /* 0x000000010e237824 */ /* 0x000fc600078e021c */
[----:B------:R-:W-:Y:S01]  /*0b00*/  LOP3.LUT R33, R26, 0xffe00000, RZ, 0xc0, !PT ;  /* 0xffe000001a217812 */ /* 0x000fe200078ec0ff */
[----:B------:R-:W-:Y:S02]  /*0b10*/  IMAD R34, R42, 0x400, R35 ;  /* 0x000004002a227824 */ /* 0x000fe400078e0223 */
[----:B----4-:R-:W-:Y:S01]  /*0b20*/  IMAD.U32 R24, R24, 0x10000, RZ ;  /* 0x0001000018187824 */ /* 0x010fe200078e00ff */
[----:B------:R-:W-:Y:S01]  /*0b30*/  IADD3 R10, R10, -R33, RZ ;  /* 0x800000210a0a7210 */ /* 0x000fe20007ffe0ff */
[----:B0-----:R-:W-:Y:S01]  /*0b40*/  IMAD.WIDE R2, R34, R5, c[0x0][0x160] ;  /* 0x0000580022027625 */ /* 0x001fe200078e0205 */
[----:B------:R-:W-:Y:S02]  /*0b50*/  SHF.L.U32 R33, R6, 0x10, RZ ;  /* 0x0000001006217819 */ /* 0x000fe400000006ff */
[----:B------:R-:W-:Y:S01]  /*0b60*/  IADD3 R6, R4, 0x3, RZ ;  /* 0x0000000304067810 */ /* 0x000fe20007ffe0ff */
[----:B------:R-:W-:Y:S01]  /*0b70*/  IMAD.U32 R34, R0, 0x10000, RZ ;  /* 0x0001000000227824 */ /* 0x000fe200078e00ff */
[----:B------:R-:W-:Y:S01]  /*0b80*/  FMUL R0, R29, R24 ;  /* 0x000000181d007220 */ /* 0x000fe20000400000 */
[----:B------:R-:W-:Y:S01]  /*0b90*/  IMAD.U32 R20, R20, 0x10000, RZ ;  /* 0x0001000014147824 */ /* 0x000fe200078e00ff */
[----:B-1----:R-:W-:Y:S01]  /*0ba0*/  FMUL R9, R24, R31 ;  /* 0x0000001f18097220 */ /* 0x002fe20000400000 */
[----:B------:R-:W-:-:S02]  /*0bb0*/  LEA.HI R24, R15, R6, RZ, 0x8 ;  /* 0x000000060f187211 */ /* 0x000fc400078f40ff */
[----:B------:R-:W-:Y:S01]  /*0bc0*/  LEA.HI R29, R15, R6, RZ, 0x15 ;  /* 0x000000060f1d7211 */ /* 0x000fe200078fa8ff */
[----:B------:R-:W-:Y:S01]  /*0bd0*/  FFMA R0, R33, R20, R0 ;  /* 0x0000001421007223 */ /* 0x000fe20000000000 */
[----:B------:R-:W-:Y:S01]  /*0be0*/  FFMA R9, R20, R34, R9 ;  /* 0x0000002214097223 */ /* 0x000fe20000000009 */
[----:B------:R-:W-:Y:S02]  /*0bf0*/  IADD3 R20, R4, 0x4, RZ ;  /* 0x0000000404147810 */ /* 0x000fe40007ffe0ff */
[----:B------:R-:W-:Y:S02]  /*0c00*/  PRMT R26, RZ, 0x7610, R26 ;  /* 0x00007610ff1a7816 */ /* 0x000fe4000000001a */
[----:B------:R-:W-:Y:S02]  /*0c10*/  LOP3.LUT R35, R24, 0xffffff00, RZ, 0xc0, !PT ;  /* 0xffffff0018237812 */ /* 0x000fe400078ec0ff */
[----:B------:R-:W-:Y:S02]  /*0c20*/  LOP3.LUT R29, R29, 0xffe00000, RZ, 0xc0, !PT ;  /* 0xffe000001d1d7812 */ /* 0x000fe400078ec0ff */
[----:B------:R-:W-:Y:S01]  /*0c30*/  IADD3 R8, R4, 0x5, RZ ;  /* 0x0000000504087810 */ /* 0x000fe20007ffe0ff */
[----:B------:R0:W4:Y:S01]  /*0c40*/  @P6 LDG.E.U16 R26, [R2.64] ;  /* 0x00000004021a6981 */ /* 0x000122000c1e1500 */
[CC--:B------:R-:W-:Y:S01]  /*0c50*/  LEA.HI R24, R15.reuse, R20.reuse, RZ, 0x8 ;  /* 0x000000140f187211 */ /* 0x0c0fe200078f40ff */
[C---:B------:R-:W-:Y:S01]  /*0c60*/  IMAD.IADD R35, R6.reuse, 0x1, -R35 ;  /* 0x0000000106237824 */ /* 0x040fe200078e0a23 */
[----:B------:R-:W-:Y:S01]  /*0c70*/  LEA.HI R31, R15, R20, RZ, 0x15 ;  /* 0x000000140f1f7211 */ /* 0x000fe200078fa8ff */
[----:B------:R-:W-:Y:S01]  /*0c80*/  IMAD.IADD R6, R6, 0x1, -R29 ;  /* 0x0000000106067824 */ /* 0x000fe200078e0a1d */
[----:B------:R-:W-:-:S02]  /*0c90*/  LOP3.LUT R29, R24, 0xffffff00, RZ, 0xc0, !PT ;  /* 0xffffff00181d7812 */ /* 0x000fc400078ec0ff */
[----:B------:R-:W-:Y:S02]  /*0ca0*/  LOP3.LUT R31, R31, 0xffe00000, RZ, 0xc0, !PT ;  /* 0xffe000001f1f7812 */ /* 0x000fe400078ec0ff */
[----:B0-----:R-:W-:Y:S01]  /*0cb0*/  LEA.HI R3, R15, R8, RZ, 0x8 ;  /* 0x000000080f037211 */ /* 0x001fe200078f40ff */
[C---:B------:R-:W-:Y:S01]  /*0cc0*/  IMAD.IADD R34, R20.reuse, 0x1, -R29 ;  /* 0x0000000114227824 */ /* 0x040fe200078e0a1d */
[----:B------:R-:W-:Y:S02]  /*0cd0*/  IADD3 R2, R20, -R31, RZ ;  /* 0x8000001f14027210 */ /* 0x000fe40007ffe0ff */
[----:B------:R-:W-:Y:S02]  /*0ce0*/  LOP3.LUT R3, R3, 0xffffff00, RZ, 0xc0, !PT ;  /* 0xffffff0003037812 */ /* 0x000fe400078ec0ff */
[C---:B------:R-:W-:Y:S02]  /*0cf0*/  LEA.HI R20, R15.reuse, R30, RZ, 0x15 ;  /* 0x0000001e0f147211 */ /* 0x040fe400078fa8ff */
[----:B------:R-:W-:Y:S01]  /*0d00*/  LEA.HI R24, R15, R8, RZ, 0x15 ;  /* 0x000000080f187211 */ /* 0x000fe200078fa8ff */
[----:B------:R-:W-:Y:S01]  /*0d10*/  IMAD.IADD R31, R8, 0x1, -R3 ;  /* 0x00000001081f7824 */ /* 0x000fe200078e0a03 */
[----:B------:R-:W-:-:S02]  /*0d20*/  LOP3.LUT R3, R20, 0xffe00000, RZ, 0xc0, !PT ;  /* 0xffe0000014037812 */ /* 0x000fc400078ec0ff */
[----:B------:R-:W-:Y:S02]  /*0d30*/  IADD3 R20, R4, 0x7, RZ ;  /* 0x0000000704147810 */ /* 0x000fe40007ffe0ff */
[----:B------:R-:W-:Y:S01]  /*0d40*/  LOP3.LUT R29, R24, 0xffe00000, RZ, 0xc0, !PT ;  /* 0xffe00000181d7812 */ /* 0x000fe200078ec0ff */
[----:B------:R-:W-:Y:S01]  /*0d50*/  IMAD.IADD R30, R30, 0x1, -R3 ;  /* 0x000000011e1e7824 */ /* 0x000fe200078e0a03 */
[----:B------:R-:W-:-:S03]  /*0d60*/  LEA.HI R3, R15, R20, RZ, 0x8 ;  /* 0x000000140f037211 */ /* 0x000fc600078f40ff */
[----:B------:R-:W-:Y:S01]  /*0d70*/  IMAD.IADD R8, R8, 0x1, -R29 ;  /* 0x0000000108087824 */ /* 0x000fe200078e0a1d */
[----:B------:R-:W-:Y:S02]  /*0d80*/  IADD3 R29, R14, R17, RZ ;  /* 0x000000110e1d7210 */ /* 0x000fe40007ffe0ff */
[----:B------:R-:W-:-:S03]  /*0d90*/  LOP3.LUT R3, R3, 0xffffff00, RZ, 0xc0, !PT ;  /* 0xffffff0003037812 */ /* 0x000fc600078ec0ff */
[----:B------:R-:W-:Y:S01]  /*0da0*/  IMAD R24, R42, 0x400, R29 ;  /* 0x000004002a187824 */ /* 0x000fe200078e021d */
[----:B------:R-:W-:Y:S01]  /*0db0*/  LEA.HI R15, R15, R20, RZ, 0x15 ;  /* 0x000000140f0f7211 */ /* 0x000fe200078fa8ff */
[----:B------:R-:W-:Y:S01]  /*0dc0*/  IMAD.IADD R29, R20, 0x1, -R3 ;  /* 0x00000001141d7824 */ /* 0x000fe200078e0a03 */
[----:B------:R-:W-:Y:S02]  /*0dd0*/  SEL R3, R38, RZ, !P0 ;  /* 0x000000ff26037207 */ /* 0x000fe40004000000 */
[----:B------:R-:W-:Y:S02]  /*0de0*/  LOP3.LUT R15, R15, 0xffe00000, RZ, 0xc0, !PT ;  /* 0xffe000000f0f7812 */ /* 0x000fe400078ec0ff */
[----:B------:R-:W-:Y:S02]  /*0df0*/  SHF.L.U32 R3, R3, 0x10, RZ ;  /* 0x0000001003037819 */ /* 0x000fe400000006ff */
[----:B------:R-:W-:Y:S02]  /*0e00*/  IADD3 R14, R24, 0x80, RZ ;  /* 0x00000080180e7810 */ /* 0x000fe40007ffe0ff */
[----:B------:R-:W-:Y:S01]  /*0e10*/  SEL R38, R27, RZ, P1 ;  /* 0x000000ff1b267207 */ /* 0x000fe20000800000 */
[----:B------:R-:W-:Y:S01]  /*0e20*/  IMAD.IADD R20, R20, 0x1, -R15 ;  /* 0x0000000114147824 */ /* 0x000fe200078e0a0f */
[----:B------:R-:W-:Y:S01]  /*0e30*/  PRMT R33, RZ, 0x7610, R33 ;  /* 0x00007610ff217816 */ /* 0x000fe20000000021 */
[----:B------:R-:W-:Y:S01]  /*0e40*/  FADD R27, RZ, -R3 ;  /* 0x80000003ff1b7221 */ /* 0x000fe20000000000 */
[----:B------:R-:W-:Y:S01]  /*0e50*/  IMAD.WIDE R14, R14, R5, c[0x0][0x160] ;  /* 0x000058000e0e7625 */ /* 0x000fe200078e0205 */
[----:B------:R-:W-:-:S02]  /*0e60*/  SEL R23, R23, RZ, !P0 ;  /* 0x000000ff17177207 */ /* 0x000fc40004000000 */
[----:B------:R-:W-:Y:S01]  /*0e70*/  SEL R37, R37, RZ, P1 ;  /* 0x000000ff25257207 */ /* 0x000fe20000800000 */
[----:B------:R-:W-:Y:S01]  /*0e80*/  IMAD.U32 R3, R38, 0x10000, RZ ;  /* 0x0001000026037824 */ /* 0x000fe200078e00ff */
[----:B------:R0:W5:Y:S01]  /*0e90*/  @!P4 LDG.E.U16 R33, [R14.64] ;  /* 0x000000040e21c981 */ /* 0x000162000c1e1500 */
[----:B------:R-:W-:Y:S01]  /*0ea0*/  IMAD.IADD R38, R35, 0x1, R43 ;  /* 0x0000000123267824 */ /* 0x000fe200078e022b */
[----:B------:R-:W-:Y:S02]  /*0eb0*/  SEL R36, R36, RZ, !P2 ;  /* 0x000000ff24247207 */ /* 0x000fe40005000000 */
[----:B------:R-:W-:Y:S01]  /*0ec0*/  @P0 FSEL R27, R3, RZ, P1 ;  /* 0x000000ff031b0208 */ /* 0x000fe20000800000 */
[----:B------:R-:W-:Y:S01]  /*0ed0*/  IMAD.U32 R3, R23, 0x10000, RZ ;  /* 0x0001000017037824 */ /* 0x000fe200078e00ff */
[----:B------:R-:W-:Y:S02]  /*0ee0*/  SHF.L.U32 R41, R36, 0x10, RZ ;  /* 0x0000001024297819 */ /* 0x000fe400000006ff */
[----:B0-----:R-:W-:Y:S01]  /*0ef0*/  LEA R15, R11, R38, 0x8 ;  /* 0x000000260b0f7211 */ /* 0x001fe200078e40ff */
[----:B------:R-:W-:-:S02]  /*0f00*/  IMAD.U32 R14, R37, 0x10000, RZ ;  /* 0x00010000250e7824 */ /* 0x000fc400078e00ff */
[----:B------:R-:W-:Y:S01]  /*0f10*/  IMAD.IADD R36, R35, 0x1, R16 ;  /* 0x0000000123247824 */ /* 0x000fe200078e0210 */
[----:B------:R-:W-:Y:S01]  /*0f20*/  FADD R3, RZ, -R3 ;  /* 0x80000003ff037221 */ /* 0x000fe20000000000 */
[----:B------:R-:W-:Y:S01]  /*0f30*/  SEL R22, R22, RZ, P3 ;  /* 0x000000ff16167207 */ /* 0x000fe20001800000 */
[----:B------:R-:W-:Y:S01]  /*0f40*/  IMAD R38, R42, 0x400, R15 ;  /* 0x000004002a267824 */ /* 0x000fe200078e020f */
[----:B------:R-:W-:Y:S01]  /*0f50*/  @P0 FSEL R3, R14, RZ, P1 ;  /* 0x000000ff0e030208 */ /* 0x000fe20000800000 */
[----:B------:R-:W-:Y:S01]  /*0f60*/  IMAD R37, R11, 0x100, R36 ;  /* 0x000001000b257824 */ /* 0x000fe200078e0224 */
[C---:B------:R-:W-:Y:S02]  /*0f70*/  ISETP.GT.AND P0, PT, R35.reuse, 0x7f, PT ;  /* 0x0000007f2300780c */ /* 0x040fe40003f04270 */
[----:B------:R-:W-:Y:S02]  /*0f80*/  ISETP.GE.AND P5, PT, R35, 0x80, PT ;  /* 0x000000802300780c */ /* 0x000fe40003fa6270 */
[----:B------:R-:W-:Y:S01]  /*0f90*/  SHF.L.U32 R22, R22, 0x10, RZ ;  /* 0x0000001016167819 */ /* 0x000fe200000006ff */
[----:B------:R-:W-:Y:S01]  /*0fa0*/  IMAD R36, R42, 0x400, R37 ;  /* 0x000004002a247824 */ /* 0x000fe200078e0225 */
[----:B------:R-:W-:Y:S01]  /*0fb0*/  IADD3 R14, R38, 0x80, RZ ;  /* 0x00000080260e7810 */ /* 0x000fe20007ffe0ff */
[----:B------:R-:W-:Y:S01]  /*0fc0*/  FADD R41, RZ, -R41 ;  /* 0x80000029ff297221 */ /* 0x000fe20000000000 */
[----:B------:R-:W-:Y:S01]  /*0fd0*/  @P2 FSEL R41, R22, RZ, P3 ;  /* 0x000000ff16292208 */ /* 0x000fe20001800000 */
[----:B------:R-:W-:Y:S01]  /*0fe0*/  IMAD.WIDE R36, R36, R5, c[0x0][0x160] ;  /* 0x0000580024247625 */ /* 0x000fe200078e0205 */
[----:B------:R-:W-:-:S02]  /*0ff0*/  PRMT R22, RZ, 0x7610, R22 ;  /* 0x00007610ff167816 */ /* 0x000fc40000000016 */
[----:B------:R-:W-:Y:S01]  /*1000*/  PRMT R23, RZ, 0x7610, R23 ;  /* 0x00007610ff177816 */ /* 0x000fe20000000017 */
[----:B------:R-:W-:Y:S01]  /*1010*/  IMAD.WIDE R14, R14, R5, c[0x0][0x160] ;  /* 0x000058000e0e7625 */ /* 0x000fe200078e0205 */
[----:B------:R-:W-:Y:S02]  /*1020*/  SEL R7, R7, RZ, !P2 ;  /* 0x000000ff07077207 */ /* 0x000fe40005000000 */
[----:B------:R-:W-:Y:S01]  /*1030*/  SEL R25, R25, RZ, P3 ;  /* 0x000000ff19197207 */ /* 0x000fe20001800000 */
[----:B------:R0:W5:Y:S04]  /*1040*/  @P0 LDG.E.U16 R22, [R36.64] ;  /* 0x0000000424160981 */ /* 0x000168000c1e1500 */
[----:B------:R1:W5:Y:S01]  /*1050*/  @!P5 LDG.E.U16 R23, [R14.64] ;  /* 0x000000040e17d981 */ /* 0x000362000c1e1500 */
[----:B------:R-:W-:-:S02]  /*1060*/  IMAD.U32 R7, R7, 0x10000, RZ ;  /* 0x0001000007077824 */ /* 0x000fc400078e00ff */
[----:B------:R-:W-:Y:S01]  /*1070*/  IMAD.U32 R25, R25, 0x10000, RZ ;  /* 0x0001000019197824 */ /* 0x000fe200078e00ff */
[C---:B-1----:R-:W-:Y:S01]  /*1080*/  IADD3 R15, R35.reuse, R28, RZ ;  /* 0x0000001c230f7210 */ /* 0x042fe20007ffe0ff */
[----:B------:R-:W-:Y:S01]  /*1090*/  IMAD.IADD R35, R35, 0x1, R17 ;  /* 0x0000000123237824 */ /* 0x000fe200078e0211 */
[----:B------:R-:W-:Y:S02]  /*10a0*/  FADD R7, RZ, -R7 ;  /* 0x80000007ff077221 */ /* 0x000fe40000000000 */
[----:B------:R-:W-:Y:S01]  /*10b0*/  @P2 FSEL R7, R25, RZ, P3 ;  /* 0x000000ff19072208 */ /* 0x000fe20001800000 */
[C---:B------:R-:W-:Y:S01]  /*10c0*/  IMAD R14, R42.reuse, 0x400, R15 ;  /* 0x000004002a0e7824 */ /* 0x040fe200078e020f */
[----:B------:R-:W-:Y:S02]  /*10d0*/  LEA R35, R42, R35, 0xa ;  /* 0x000000232a237211 */ /* 0x000fe400078e50ff */
[----:B------:R-:W-:Y:S01]  /*10e0*/  PRMT R25, RZ, 0x7610, R25 ;  /* 0x00007610ff197816 */ /* 0x000fe20000000019 */
[----:B------:R-:W-:Y:S01]  /*10f0*/  IMAD.WIDE R14, R14, R5, c[0x0][0x160] ;  /* 0x000058000e0e7625 */ /* 0x000fe200078e0205 */
[----:B0-----:R-:W-:-:S04]  /*1100*/  PRMT R37, RZ, 0x7610, R37 ;  /* 0x00007610ff257816 */ /* 0x001fc80000000025 */
[----:B------:R0:W5:Y:S01]  /*1110*/  @P0 LDG.E.U16 R25, [R14.64] ;  /* 0x000000040e190981 */ /* 0x000162000c1e1500 */
[----:B--2---:R-:W-:Y:S02]  /*1120*/  SEL R12, R12, RZ, !P4 ;  /* 0x000000ff0c0c7207 */ /* 0x004fe40006000000 */
[----:B---3--:R-:W-:Y:S02]  /*1130*/  SEL R36, R39, RZ, P6 ;  /* 0x000000ff27247207 */ /* 0x008fe40003000000 */
[----:B------:R-:W-:-:S03]  /*1140*/  SHF.L.U32 R12, R12, 0x10, RZ ;  /* 0x000000100c0c7819 */ /* 0x000fc600000006ff */
[----:B------:R-:W-:Y:S02]  /*1150*/  IMAD.U32 R36, R36, 0x10000, RZ ;  /* 0x0001000024247824 */ /* 0x000fe400078e00ff */
[----:B------:R-:W-:-:S03]  /*1160*/  FADD R12, RZ, -R12 ;  /* 0x8000000cff0c7221 */ /* 0x000fc60000000000 */
[----:B------:R-:W-:Y:S02]  /*1170*/  @P4 FSEL R12, R36, RZ, P6 ;  /* 0x000000ff240c4208 */ /* 0x000fe40003000000 */
[----:B------:R-:W-:-:S05]  /*1180*/  IADD3 R36, R35, 0x80, RZ ;  /* 0x0000008023247810 */ /* 0x000fca0007ffe0ff */
[----:B0-----:R-:W-:-:S05]  /*1190*/  IMAD.WIDE R14, R36, R5, c[0x0][0x160] ;  /* 0x00005800240e7625 */ /* 0x001fca00078e0205 */
[----:B------:R0:W2:Y:S01]  /*11a0*/  @!P5 LDG.E.U16 R37, [R14.64] ;  /* 0x000000040e25d981 */ /* 0x0000a2000c1e1500 */
[----:B----4-:R-:W-:Y:S02]  /*11b0*/  SEL R36, R26, RZ, P6 ;  /* 0x000000ff1a247207 */ /* 0x010fe40003000000 */
[----:B------:R-:W-:Y:S02]  /*11c0*/  ISETP.GE.AND P1, PT, R34, 0x80, PT ;  /* 0x000000802200780c */ /* 0x000fe40003f26270 */
[----:B-----5:R-:W-:-:S05]  /*11d0*/  SEL R33, R33, RZ, !P4 ;  /* 0x000000ff21217207 */ /* 0x020fca0006000000 */
[----:B------:R-:W-:-:S04]  /*11e0*/  IMAD.U32 R33, R33, 0x10000, RZ ;  /* 0x0001000021217824 */ /* 0x000fc800078e00ff */
[----:B------:R-:W-:Y:S01]  /*11f0*/  FADD R26, RZ, -R33 ;  /* 0x80000021ff1a7221 */ /* 0x000fe20000000000 */
[----:B------:R-:W-:Y:S01]  /*1200*/  IMAD.U32 R33, R36, 0x10000, RZ ;  /* 0x0001000024217824 */ /* 0x000fe200078e00ff */
[----:B------:R-:W-:-:S05]  /*1210*/  IADD3 R36, R34, R43, RZ ;  /* 0x0000002b22247210 */ /* 0x000fca0007ffe0ff */
[----:B0-----:R-:W-:-:S04]  /*1220*/  IMAD R15, R11, 0x100, R36 ;  /* 0x000001000b0f7824 */ /* 0x001fc800078e0224 */
[----:B------:R-:W-:Y:S01]  /*1230*/  IMAD R36, R42, 0x400, R15 ;  /* 0x000004002a247824 */ /* 0x000fe200078e020f */
[----:B------:R-:W-:Y:S02]  /*1240*/  @P4 FSEL R26, R33, RZ, P6 ;  /* 0x000000ff211a4208 */ /* 0x000fe40003000000 */
[----:B------:R-:W-:Y:S02]  /*1250*/  PRMT R33, RZ, 0x7610, R33 ;  /* 0x00007610ff217816 */ /* 0x000fe40000000021 */
[----:B------:R-:W-:Y:S02]  /*1260*/  SEL R22, R22, RZ, P0 ;  /* 0x000000ff16167207 */ /* 0x000fe40000000000 */
[----:B------:R-:W-:Y:S02]  /*1270*/  SEL R23, R23, RZ, !P5 ;  /* 0x000000ff17177207 */ /* 0x000fe40006800000 */
[----:B------:R-:W-:Y:S02]  /*1280*/  SHF.L.U32 R14, R22, 0x10, RZ ;  /* 0x00000010160e7819 */ /* 0x000fe400000006ff */
[----:B------:R-:W-:Y:S01]  /*1290*/  IADD3 R22, R36, 0x80, RZ ;  /* 0x0000008024167810 */ /* 0x000fe20007ffe0ff */
[----:B------:R-:W-:-:S04]  /*12a0*/  IMAD.U32 R39, R23, 0x10000, RZ ;  /* 0x0001000017277824 */ /* 0x000fc800078e00ff */
[----:B------:R-:W-:Y:S01]  /*12b0*/  FADD R39, RZ, -R39 ;  /* 0x80000027ff277221 */ /* 0x000fe20000000000 */
[----:B------:R-:W-:Y:S01]  /*12c0*/  @P5 FSEL R39, R14, RZ, P0 ;  /* 0x000000ff0e275208 */ /* 0x000fe20000000000 */
[----:B------:R-:W-:-:S05]  /*12d0*/  IMAD.WIDE R22, R22, R5, c[0x0][0x160] ;  /* 0x0000580016167625 */ /* 0x000fca00078e0205 */
[----:B------:R0:W3:Y:S01]  /*12e0*/  @!P1 LDG.E.U16 R33, [R22.64] ;  /* 0x0000000416219981 */ /* 0x0000e2000c1e1500 */
[----:B------:R-:W-:Y:S01]  /*12f0*/  SEL R15, R25, RZ, P0 ;  /* 0x000000ff190f7207 */ /* 0x000fe20000000000 */
[----:B0-----:R-:W-:-:S03]  /*1300*/  IMAD.WIDE R22, R18, R5, c[0x0][0x160] ;  /* 0x0000580012167625 */ /* 0x001fc600078e0205 */
[----:B------:R-:W-:Y:S01]  /*1310*/  SHF.L.U32 R15, R15, 0x10, RZ ;  /* 0x000000100f0f7819 */ /* 0x000fe200000006ff */
[----:B------:R-:W-:-:S05]  /*1320*/  IMAD.WIDE R24, R24, R5, c[0x0][0x160] ;  /* 0x0000580018187625 */ /* 0x000fca00078e0205 */
[----:B------:R0:W4:Y:S02]  /*1330*/  LDG.E.U16 R18, [R24.64] ;  /* 0x0000000418127981 */ /* 0x000124000c1e1500 */
[----:B0-----:R-:W-:-:S05]  /*1340*/  IMAD.WIDE R24, R40, R5, c[0x0][0x160] ;  /* 0x0000580028187625 */ /* 0x001fca00078e0205 */
[----:B------:R0:W5:Y:S02]  /*1350*/  LDG.E.U16 R40, [R24.64] ;  /* 0x0000000418287981 */ /* 0x000164000c1e1500 */
[----:B0-----:R-:W-:-:S05]  /*1360*/  IMAD.WIDE R24, R13, R5, c[0x0][0x160] ;  /* 0x000058000d187625 */ /* 0x001fca00078e0205 */
[----:B------:R0:W4:Y:S01]  /*1370*/  LDG.E.U16 R13, [R24.64] ;  /* 0x00000004180d7981 */ /* 0x000122000c1e1500 */
[----:B--2---:R-:W-:-:S05]  /*1380*/  SEL R14, R37, RZ, !P5 ;  /* 0x000000ff250e7207 */ /* 0x004fca0006800000 */
[----:B------:R-:W-:-:S04]  /*1390*/  IMAD.U32 R14, R14, 0x10000, RZ ;  /* 0x000100000e0e7824 */ /* 0x000fc800078e00ff */
[----:B------:R-:W-:Y:S01]  /*13a0*/  FADD R14, RZ, -R14 ;  /* 0x8000000eff0e7221 */ /* 0x000fe20000000000 */
[----:B------:R-:W-:Y:S02]  /*13b0*/  @P5 FSEL R14, R15, RZ, P0 ;  /* 0x000000ff0f0e5208 */ /* 0x000fe40000000000 */
[----:B------:R1:W2:Y:S02]  /*13c0*/  LDG.E.U16 R15, [R22.64] ;  /* 0x00000004160f7981 */ /* 0x0002a4000c1e1500 */
[----:B-1----:R-:W-:-:S05]  /*13d0*/  IMAD.WIDE R22, R35, R5, c[0x0][0x160] ;  /* 0x0000580023167625 */ /* 0x002fca00078e0205 */
[----:B------:R1:W2:Y:S02]  /*13e0*/  LDG.E.U16 R37, [R22.64] ;  /* 0x0000000416257981 */ /* 0x0002a4000c1e1500 */
[----:B-1----:R-:W-:-:S05]  /*13f0*/  IMAD.WIDE R22, R21, R5, c[0x0][0x160] ;  /* 0x0000580015167625 */ /* 0x002fca00078e0205 */
[----:B------:R1:W2:Y:S01]  /*1400*/  LDG.E.U16 R21, [R22.64] ;  /* 0x0000000416157981 */ /* 0x0002a2000c1e1500 */
[----:B------:R-:W-:Y:S01]  /*1410*/  ISETP.GT.AND P0, PT, R34, 0x7f, PT ;  /* 0x0000007f2200780c */ /* 0x000fe20003f04270 */
[----:B-1----:R-:W-:-:S04]  /*1420*/  IMAD.WIDE R22, R38, R5, c[0x0][0x160] ;  /* 0x0000580026167625 */ /* 0x002fc800078e0205 */
[----:B------:R-:W-:Y:S01]  /*1430*/  IMAD.IADD R38, R34, 0x1, R16 ;  /* 0x0000000122267824 */ /* 0x000fe200078e0210 */
[----:B------:R1:W2:Y:S03]  /*1440*/  LDG.E.U16 R35, [R22.64] ;  /* 0x0000000416237981 */ /* 0x0002a6000c1e1500 */
[----:B------:R-:W-:-:S05]  /*1450*/  IMAD R45, R11, 0x100, R38 ;  /* 0x000001000b2d7824 */ /* 0x000fca00078e0226 */
[----:B------:R-:W-:Y:S02]  /*1460*/  LEA R38, R42, R45, 0xa ;  /* 0x0000002d2a267211 */ /* 0x000fe400078e50ff */
[----:B------:R-:W-:-:S03]  /*1470*/  PRMT R45, RZ, 0x7610, R45 ;  /* 0x00007610ff2d7816 */ /* 0x000fc6000000002d */
[----:B0-----:R-:W-:-:S05]  /*1480*/  IMAD.WIDE R24, R38, R5, c[0x0][0x160] ;  /* 0x0000580026187625 */ /* 0x001fca00078e0205 */
[----:B------:R0:W2:Y:S01]  /*1490*/  @P0 LDG.E.U16 R45, [R24.64] ;  /* 0x00000004182d0981 */ /* 0x0000a2000c1e1500 */
[----:B-1----:R-:W-:-:S05]  /*14a0*/  IMAD.WIDE R22, R36, R5, c[0x0][0x160] ;  /* 0x0000580024167625 */ /* 0x002fca00078e0205 */
[----:B------:R1:W4:Y:S01]  /*14b0*/  LDG.E.U16 R36, [R22.64] ;  /* 0x0000000416247981 */ /* 0x000322000c1e1500 */
[----:B0-----:R-:W-:-:S05]  /*14c0*/  IMAD.IADD R25, R34, 0x1, R17 ;  /* 0x0000000122197824 */ /* 0x001fca00078e0211 */
[----:B------:R-:W-:Y:S02]  /*14d0*/  LEA R24, R42, R25, 0xa ;  /* 0x000000192a187211 */ /* 0x000fe400078e50ff */
[----:B---3--:R-:W-:-:S05]  /*14e0*/  SEL R33, R33, RZ, !P1 ;  /* 0x000000ff21217207 */ /* 0x008fca0004800000 */
[----:B------:R-:W-:-:S04]  /*14f0*/  IMAD.U32 R38, R33, 0x10000, RZ ;  /* 0x0001000021267824 */ /* 0x000fc800078e00ff */
[----:B------:R-:W-:Y:S01]  /*1500*/  FADD R38, RZ, -R38 ;  /* 0x80000026ff267221 */ /* 0x000fe20000000000 */
[----:B--2---:R-:W-:Y:S01]  /*1510*/  SEL R33, R45, RZ, P0 ;  /* 0x000000ff2d217207 */ /* 0x004fe20000000000 */
[----:B------:R-:W-:-:S03]  /*1520*/  IMAD.IADD R45, R34, 0x1, R28 ;  /* 0x00000001222d7824 */ /* 0x000fc600078e021c */
[----:B------:R-:W-:Y:S01]  /*1530*/  SHF.L.U32 R33, R33, 0x10, RZ ;  /* 0x0000001021217819 */ /* 0x000fe200000006ff */
[----:B------:R-:W-:-:S03]  /*1540*/  IMAD R45, R42, 0x400, R45 ;  /* 0x000004002a2d7824 */ /* 0x000fc600078e022d */
[----:B------:R-:W-:Y:S01]  /*1550*/  @P1 FSEL R38, R33, RZ, P0 ;  /* 0x000000ff21261208 */ /* 0x000fe20000000000 */
[----:B-1----:R-:W-:Y:S01]  /*1560*/  IMAD.WIDE R22, R45, R5, c[0x0][0x160] ;  /* 0x000058002d167625 */ /* 0x002fe200078e0205 */
[----:B------:R-:W-:-:S06]  /*1570*/  PRMT R33, RZ, 0x7610, R33 ;  /* 0x00007610ff217816 */ /* 0x000fcc0000000021 */
[----:B------:R0:W2:Y:S01]  /*1580*/  @P0 LDG.E.U16 R33, [R22.64] ;  /* 0x0000000416210981 */ /* 0x0000a2000c1e1500 */
[----:B------:R-:W-:Y:S01]  /*1590*/  PRMT R45, RZ, 0x7610, R45 ;  /* 0x00007610ff2d7816 */ /* 0x000fe2000000002d */
[C---:B0-----:R-:W-:Y:S01]  /*15a0*/  IMAD.WIDE R22, R24.reuse, R5, c[0x0][0x160] ;  /* 0x0000580018167625 */ /* 0x041fe200078e0205 */
[----:B------:R-:W-:-:S04]  /*15b0*/  IADD3 R24, R24, 0x80, RZ ;  /* 0x0000008018187810 */ /* 0x000fc80007ffe0ff */
[----:B------:R2:W3:Y:S01]  /*15c0*/  LDG.E.U16 R34, [R22.64] ;  /* 0x0000000416227981 */ /* 0x0004e2000c1e1500 */
[----:B------:R-:W-:-:S05]  /*15d0*/  IMAD.WIDE R24, R24, R5, c[0x0][0x160] ;  /* 0x0000580018187625 */ /* 0x000fca00078e0205 */
[----:B------:R-:W3:Y:S01]  /*15e0*/  @!P1 LDG.E.U16 R45, [R24.64] ;  /* 0x00000004182d9981 */ /* 0x000ee2000c1e1500 */
[----:B------:R-:W-:Y:S02]  /*15f0*/  ISETP.GE.AND P3, PT, R31, 0x80, PT ;  /* 0x000000801f00780c */ /* 0x000fe40003f66270 */
[----:B--2---:R-:W-:Y:S02]  /*1600*/  SEL R23, R33, RZ, P0 ;  /* 0x000000ff21177207 */ /* 0x004fe40000000000 */
[----:B---3--:R-:W-:Y:S01]  /*1610*/  SEL R24, R45, RZ, !P1 ;  /* 0x000000ff2d187207 */ /* 0x008fe20004800000 */
[----:B------:R-:W-:-:S03]  /*1620*/  IMAD.IADD R45, R31, 0x1, R43 ;  /* 0x000000011f2d7824 */ /* 0x000fc600078e022b */
[----:B------:R-:W-:Y:S01]  /*1630*/  SHF.L.U32 R22, R24, 0x10, RZ ;  /* 0x0000001018167819 */ /* 0x000fe200000006ff */
[----:B------:R-:W-:-:S04]  /*1640*/  IMAD R45, R11, 0x100, R45 ;  /* 0x000001000b2d7824 */ /* 0x000fc800078e022d */
[----:B------:R-:W-:Y:S01]  /*1650*/  IMAD R45, R42, 0x400, R45 ;  /* 0x000004002a2d7824 */ /* 0x000fe200078e022d */
[----:B------:R-:W-:Y:S01]  /*1660*/  FADD R33, RZ, -R22 ;  /* 0x80000016ff217221 */ /* 0x000fe20000000000 */
[----:B------:R-:W-:-:S03]  /*1670*/  IMAD.U32 R22, R23, 0x10000, RZ ;  /* 0x0001000017167824 */ /* 0x000fc600078e00ff */
[C---:B------:R-:W-:Y:S02]  /*1680*/  IADD3 R24, R45.reuse, 0x80, RZ ;  /* 0x000000802d187810 */ /* 0x040fe40007ffe0ff */
[----:B------:R-:W-:Y:S01]  /*1690*/  @P1 FSEL R33, R22, RZ, P0 ;  /* 0x000000ff16211208 */ /* 0x000fe20000000000 */
[----:B------:R-:W-:Y:S01]  /*16a0*/  IMAD.WIDE R22, R45, R5, c[0x0][0x160] ;  /* 0x000058002d167625 */ /* 0x000fe200078e0205 */
[----:B------:R-:W-:-:S03]  /*16b0*/  PRMT R45, RZ, 0x7610, R45 ;  /* 0x00007610ff2d7816 */ /* 0x000fc6000000002d */
[----:B------:R-:W-:Y:S02]  /*16c0*/  IMAD.WIDE R24, R24, R5, c[0x0][0x160] ;  /* 0x0000580018187625 */ /* 0x000fe400078e0205 */
[----:B------:R0:W2:Y:S04]  /*16d0*/  LDG.E.U16 R22, [R22.64] ;  /* 0x0000000416167981 */ /* 0x0000a8000c1e1500 */
[----:B------:R1:W3:Y:S01]  /*16e0*/  @!P3 LDG.E.U16 R45, [R24.64] ;  /* 0x00000004182db981 */ /* 0x0002e2000c1e1500 */
[----:B------:R-:W-:Y:S01]  /*16f0*/  ISETP.GT.AND P0, PT, R31, 0x7f, PT ;  /* 0x0000007f1f00780c */ /* 0x000fe20003f04270 */
[--C-:B0-----:R-:W-:Y:S02]  /*1700*/  IMAD.IADD R23, R29, 0x1, R16.reuse ;  /* 0x000000011d177824 */ /* 0x101fe400078e0210 */
[----:B-1----:R-:W-:-:S04]  /*1710*/  IMAD.IADD R24, R31, 0x1, R16 ;  /* 0x000000011f187824 */ /* 0x002fc800078e0210 */
[----:B------:R-:W-:Y:S01]  /*1720*/  IMAD R16, R11, 0x100, R24 ;  /* 0x000001000b107824 */ /* 0x000fe200078e0218 */
[----:B------:R-:W-:Y:S01]  /*1730*/  IADD3 R43, R29, R43, RZ ;  /* 0x0000002b1d2b7210 */ /* 0x000fe20007ffe0ff */
[----:B------:R-:W-:-:S03]  /*1740*/  IMAD R23, R11, 0x100, R23 ;  /* 0x000001000b177824 */ /* 0x000fc600078e0217 */
[----:B------:R-:W-:Y:S02]  /*1750*/  LEA R16, R42, R16, 0xa ;  /* 0x000000102a107211 */ /* 0x000fe400078e50ff */
[----:B------:R-:W-:Y:S02]  /*1760*/  LEA R43, R11, R43, 0x8 ;  /* 0x0000002b0b2b7211 */ /* 0x000fe400078e40ff */
[----:B------:R-:W-:Y:S01]  /*1770*/  PRMT R11, RZ, 0x7610, R11 ;  /* 0x00007610ff0b7816 */ /* 0x000fe2000000000b */
[----:B------:R-:W-:-:S05]  /*1780*/  IMAD.WIDE R24, R16, R5, c[0x0][0x160] ;  /* 0x0000580010187625 */ /* 0x000fca00078e0205 */
[----:B------:R-:W2:Y:S01]  /*1790*/  @P0 LDG.E.U16 R11, [R24.64] ;  /* 0x00000004180b0981 */ /* 0x000ea2000c1e1500 */
[C---:B------:R-:W-:Y:S02]  /*17a0*/  ISETP.GE.AND P2, PT, R29.reuse, 0x80, PT ;  /* 0x000000801d00780c */ /* 0x040fe40003f46270 */
[----:B------:R-:W-:Y:S01]  /*17b0*/  ISETP.GT.AND P1, PT, R29, 0x7f, PT ;  /* 0x0000007f1d00780c */ /* 0x000fe20003f24270 */
[C---:B------:R-:W-:Y:S01]  /*17c0*/  IMAD R43, R42.reuse, 0x400, R43 ;  /* 0x000004002a2b7824 */ /* 0x040fe200078e022b */
[----:B------:R-:W-:Y:S02]  /*17d0*/  LEA R23, R42, R23, 0xa ;  /* 0x000000172a177211 */ /* 0x000fe400078e50ff */
[----:B---3--:R-:W-:-:S05]  /*17e0*/  SEL R16, R45, RZ, !P3 ;  /* 0x000000ff2d107207 */ /* 0x008fca0005800000 */
[----:B------:R-:W-:Y:S01]  /*17f0*/  IMAD.U32 R16, R16, 0x10000, RZ ;  /* 0x0001000010107824 */ /* 0x000fe200078e00ff */
[----:B--2---:R-:W-:-:S03]  /*1800*/  SEL R45, R11, RZ, P0 ;  /* 0x000000ff0b2d7207 */ /* 0x004fc60000000000 */
[----:B------:R-:W-:Y:S02]  /*1810*/  FADD R11, RZ, -R16 ;  /* 0x80000010ff0b7221 */ /* 0x000fe40000000000 */
[----:B------:R-:W-:Y:S01]  /*1820*/  IMAD.U32 R16, R45, 0x10000, RZ ;  /* 0x000100002d107824 */ /* 0x000fe200078e00ff */
[----:B------:R-:W-:-:S04]  /*1830*/  IADD3 R45, R29, R44, RZ ;  /* 0x0000002c1d2d7210 */ /* 0x000fc80007ffe0ff */
[----:B------:R-:W-:Y:S01]  /*1840*/  @P3 FSEL R11, R16, RZ, P0 ;  /* 0x000000ff100b3208 */ /* 0x000fe20000000000 */
[--C-:B------:R-:W-:Y:S02]  /*1850*/  IMAD.IADD R16, R19, 0x1, R17.reuse ;  /* 0x0000000113107824 */ /* 0x100fe400078e0211 */
[----:B------:R-:W-:Y:S01]  /*1860*/  IMAD.IADD R19, R31, 0x1, R17 ;  /* 0x000000011f137824 */ /* 0x000fe200078e0211 */
[----:B------:R-:W-:Y:S01]  /*1870*/  IADD3 R17, R29, R17, RZ ;  /* 0x000000111d117210 */ /* 0x000fe20007ffe0ff */
[--C-:B------:R-:W-:Y:S02]  /*1880*/  IMAD.IADD R31, R31, 0x1, R28.reuse ;  /* 0x000000011f1f7824 */ /* 0x100fe400078e021c */
[----:B------:R-:W-:Y:S02]  /*1890*/  IMAD.IADD R29, R29, 0x1, R28 ;  /* 0x000000011d1d7824 */ /* 0x000fe400078e021c */
[C---:B------:R-:W-:Y:S01]  /*18a0*/  IMAD R28, R42.reuse, 0x400, R16 ;  /* 0x000004002a1c7824 */ /* 0x040fe200078e0210 */
[C---:B------:R-:W-:Y:S01]  /*18b0*/  LEA R45, R42.reuse, R45, 0xa ;  /* 0x0000002d2a2d7211 */ /* 0x040fe200078e50ff */
[C---:B------:R-:W-:Y:S01]  /*18c0*/  IMAD R44, R42.reuse, 0x400, R19 ;  /* 0x000004002a2c7824 */ /* 0x040fe200078e0213 */
[C---:B------:R-:W-:Y:S01]  /*18d0*/  LEA R19, R42.reuse, R17, 0xa ;  /* 0x000000112a137211 */ /* 0x040fe200078e50ff */
[----:B------:R-:W-:-:S02]  /*18e0*/  IMAD R16, R42, 0x400, R31 ;  /* 0x000004002a107824 */ /* 0x000fc400078e021f */
[--C-:B------:R-:W-:Y:S01]  /*18f0*/  IMAD R42, R42, 0x400, R29.reuse ;  /* 0x000004002a2a7824 */ /* 0x100fe200078e021d */
[----:B------:R-:W-:Y:S01]  /*1900*/  PRMT R29, RZ, 0x7610, R29 ;  /* 0x00007610ff1d7816 */ /* 0x000fe2000000001d */
[----:B------:R-:W-:-:S04]  /*1910*/  IMAD.WIDE R16, R16, R5, c[0x0][0x160] ;  /* 0x0000580010107625 */ /* 0x000fc800078e0205 */
[C---:B------:R-:W-:Y:S01]  /*1920*/  IMAD.WIDE R24, R44.reuse, R5, c[0x0][0x160] ;  /* 0x000058002c187625 */ /* 0x040fe200078e0205 */
[----:B------:R-:W-:Y:S01]  /*1930*/  IADD3 R44, R44, 0x80, RZ ;  /* 0x000000802c2c7810 */ /* 0x000fe20007ffe0ff */
[----:B------:R0:W2:Y:S01]  /*1940*/  @P0 LDG.E.U16 R29, [R16.64] ;  /* 0x00000004101d0981 */ /* 0x0000a2000c1e1500 */
[----:B------:R-:W-:-:S03]  /*1950*/  PRMT R31, RZ, 0x7610, R31 ;  /* 0x00007610ff1f7816 */ /* 0x000fc6000000001f */
[----:B------:R2:W3:Y:S01]  /*1960*/  LDG.E.U16 R24, [R24.64] ;  /* 0x0000000418187981 */ /* 0x0004e2000c1e1500 */
[----:B0-----:R-:W-:-:S05]  /*1970*/  IMAD.WIDE R16, R44, R5, c[0x0][0x160] ;  /* 0x000058002c107625 */ /* 0x001fca00078e0205 */
[----:B------:R0:W3:Y:S01]  /*1980*/  @!P3 LDG.E.U16 R31, [R16.64] ;  /* 0x00000004101fb981 */ /* 0x0000e2000c1e1500 */
[----:B------:R-:W-:-:S04]  /*1990*/  SHF.R.S32.HI R44, RZ, 0x1f, R4 ;  /* 0x0000001fff2c7819 */ /* 0x000fc80000011404 */
[----:B0-----:R-:W-:-:S04]  /*19a0*/  LEA.HI R16, R44, R4, RZ, 0x15 ;  /* 0x000000042c107211 */ /* 0x001fc800078fa8ff */
[----:B------:R-:W-:Y:S02]  /*19b0*/  LOP3.LUT R17, R16, 0xffe00000, RZ, 0xc0, !PT ;  /* 0xffe0000010117812 */ /* 0x000fe400078ec0ff */
[----:B--2---:R-:W-:Y:S02]  /*19c0*/  SEL R25, R29, RZ, P0 ;  /* 0x000000ff1d197207 */ /* 0x004fe40000000000 */
[----:B---3--:R-:W-:-:S05]  /*19d0*/  SEL R31, R31, RZ, !P3 ;  /* 0x000000ff1f1f7207 */ /* 0x008fca0005800000 */
[----:B------:R-:W-:Y:S01]  /*19e0*/  IMAD.U32 R44, R31, 0x10000, RZ ;  /* 0x000100001f2c7824 */ /* 0x000fe200078e00ff */
[----:B------:R-:W-:Y:S02]  /*19f0*/  LOP3.LUT R31, R32, 0xffe00000, RZ, 0xc0, !PT ;  /* 0xffe00000201f7812 */ /* 0x000fe400078ec0ff */
[----:B------:R-:W-:Y:S01]  /*1a00*/  SHF.L.U32 R25, R25, 0x10, RZ ;  /* 0x0000001019197819 */ /* 0x000fe200000006ff */
[----:B------:R-:W-:Y:S02]  /*1a10*/  FADD R29, RZ, -R44 ;  /* 0x8000002cff1d7221 */ /* 0x000fe40000000000 */
[C---:B------:R-:W-:Y:S02]  /*1a20*/  IMAD.IADD R32, R4.reuse, 0x1, -R31 ;  /* 0x0000000104207824 */ /* 0x040fe400078e0a1f */
[----:B------:R-:W-:Y:S02]  /*1a30*/  IMAD.IADD R44, R4, 0x1, -R17 ;  /* 0x00000001042c7824 */ /* 0x000fe400078e0a11 */
[----:B------:R-:W-:Y:S01]  /*1a40*/  IMAD.WIDE R16, R32, R5, c[0x0][0x168] ;  /* 0x00005a0020107625 */ /* 0x000fe200078e0205 */
[----:B------:R-:W-:-:S04]  /*1a50*/  @P3 FSEL R29, R25, RZ, P0 ;  /* 0x000000ff191d3208 */ /* 0x000fc80000000000 */
[----:B------:R0:W2:Y:S02]  /*1a60*/  LDG.E.EL.U16 R25, [R16.64] ;  /* 0x0000000410197981 */ /* 0x0000a4000c2e1500 */
[----:B0-----:R-:W-:-:S05]  /*1a70*/  IMAD.WIDE R16, R44, R5, c[0x0][0x170] ;  /* 0x00005c002c107625 */ /* 0x001fca00078e0205 */
[----:B------:R0:W3:Y:S01]  /*1a80*/  LDG.E.EL.U16 R44, [R16.64] ;  /* 0x00000004102c7981 */ /* 0x0000e2000c2e1500 */
[----:B------:R-:W-:Y:S02]  /*1a90*/  IMAD.U32 R15, R15, 0x10000, RZ ;  /* 0x000100000f0f7824 */ /* 0x000fe400078e00ff */
[----:B0-----:R-:W-:Y:S01]  /*1aa0*/  IMAD.WIDE R16, R23, R5, c[0x0][0x160] ;  /* 0x0000580017107625 */ /* 0x001fe200078e0205 */
[----:B------:R-:W-:-:S03]  /*1ab0*/  IADD3 R23, R43, 0x80, RZ ;  /* 0x000000802b177810 */ /* 0x000fc60007ffe0ff */
[----:B--2---:R-:W-:Y:S01]  /*1ac0*/  IMAD.U32 R25, R25, 0x10000, RZ ;  /* 0x0001000019197824 */ /* 0x004fe200078e00ff */
[----:B---3--:R-:W-:-:S05]  /*1ad0*/  SHF.L.U32 R44, R44, 0x10, RZ ;  /* 0x000000102c2c7819 */ /* 0x008fca00000006ff */
[----:B------:R-:W-:Y:S01]  /*1ae0*/  FMUL R32, R44, R7 ;  /* 0x000000072c207220 */ /* 0x000fe20000400000 */
[----:B------:R-:W-:-:S03]  /*1af0*/  PRMT R7, RZ, 0x7610, R7 ;  /* 0x00007610ff077816 */ /* 0x000fc60000000007 */
[----:B------:R-:W-:Y:S01]  /*1b00*/  FFMA R32, R25, R15, R32 ;  /* 0x0000000f19207223 */ /* 0x000fe20000000020 */
[----:B------:R-:W-:Y:S02]  /*1b10*/  PRMT R15, RZ, 0x7610, R15 ;  /* 0x00007610ff0f7816 */ /* 0x000fe4000000000f */
[----:B------:R0:W2:Y:S02]  /*1b20*/  @P1 LDG.E.U16 R7, [R16.64] ;  /* 0x0000000410071981 */ /* 0x0000a4000c1e1500 */
[----:B0-----:R-:W-:-:S05]  /*1b30*/  IMAD.WIDE R16, R23, R5, c[0x0][0x160] ;  /* 0x0000580017107625 */ /* 0x001fca00078e0205 */
[----:B------:R0:W3:Y:S02]  /*1b40*/  @!P2 LDG.E.U16 R15, [R16.64] ;  /* 0x00000004100fa981 */ /* 0x0000e4000c1e1500 */
[----:B0-----:R-:W-:-:S05]  /*1b50*/  IMAD.WIDE R16, R10, R5, c[0x0][0x168] ;  /* 0x00005a000a107625 */ /* 0x001fca00078e0205 */
[----:B------:R0:W3:Y:S02]  /*1b60*/  LDG.E.EL.U16 R23, [R16.64] ;  /* 0x0000000410177981 */ /* 0x0000e4000c2e1500 */
[----:B0-----:R-:W-:-:S05]  /*1b70*/  IMAD.WIDE R16, R10, R5, c[0x0][0x170] ;  /* 0x00005c000a107625 */ /* 0x001fca00078e0205 */
[----:B------:R0:W3:Y:S01]  /*1b80*/  LDG.E.EL.U16 R31, [R16.64] ;  /* 0x00000004101f7981 */ /* 0x0000e2000c2e1500 */
[----:B------:R-:W-:Y:S01]  /*1b90*/  FMUL R44, R41, R44 ;  /* 0x0000002c292c7220 */ /* 0x000fe20000400000 */
[----:B-----5:R-:W-:-:S05]  /*1ba0*/  SHF.L.U32 R41, R40, 0x10, RZ ;  /* 0x0000001028297819 */ /* 0x020fca00000006ff */
[----:B------:R-:W-:Y:S01]  /*1bb0*/  FFMA R25, R41, R25, R44 ;  /* 0x0000001929197223 */ /* 0x000fe2000000002c */
[----:B------:R-:W-:-:S04]  /*1bc0*/  IMAD.WIDE R40, R6, R5, c[0x0][0x168] ;  /* 0x00005a0006287625 */ /* 0x000fc800078e0205 */
[----:B0-----:R-:W-:Y:S02]  /*1bd0*/  IMAD.WIDE R16, R2, R5, c[0x0][0x168] ;  /* 0x00005a0002107625 */ /* 0x001fe400078e0205 */
[----:B------:R0:W5:Y:S01]  /*1be0*/  LDG.E.EL.U16 R40, [R40.64] ;  /* 0x0000000428287981 */ /* 0x000162000c2e1500 */
[----:B----4-:R-:W-:Y:S02]  /*1bf0*/  SHF.L.U32 R18, R18, 0x10, RZ ;  /* 0x0000001012127819 */ /* 0x010fe400000006ff */
[----:B--2---:R-:W-:-:S05]  /*1c00*/  SEL R7, R7, RZ, P1 ;  /* 0x000000ff07077207 */ /* 0x004fca0000800000 */
[----:B------:R-:W-:Y:S01]  /*1c10*/  IMAD.U32 R7, R7, 0x10000, RZ ;  /* 0x0001000007077824 */ /* 0x000fe200078e00ff */
[----:B---3--:R-:W-:-:S05]  /*1c20*/  SEL R15, R15, RZ, !P2 ;  /* 0x000000ff0f0f7207 */ /* 0x008fca0005000000 */
[----:B------:R-:W-:-:S04]  /*1c30*/  IMAD.U32 R15, R15, 0x10000, RZ ;  /* 0x000100000f0f7824 */ /* 0x000fc800078e00ff */
[----:B------:R-:W-:Y:S01]  /*1c40*/  FADD R10, RZ, -R15 ;  /* 0x8000000fff0a7221 */ /* 0x000fe20000000000 */
[----:B------:R-:W-:Y:S01]  /*1c50*/  @P2 FSEL R10, R7, RZ, P1 ;  /* 0x000000ff070a2208 */ /* 0x000fe20000800000 */
[----:B------:R-:W-:-:S04]  /*1c60*/  IMAD.WIDE R6, R6, R5, c[0x0][0x170] ;  /* 0x00005c0006067625 */ /* 0x000fc800078e0205 */
[----:B------:R-:W-:Y:S01]  /*1c70*/  IMAD.U32 R23, R23, 0x10000, RZ ;  /* 0x0001000017177824 */ /* 0x000fe200078e00ff */
[----:B------:R1:W2:Y:S01]  /*1c80*/  LDG.E.EL.U16 R15, [R6.64] ;  /* 0x00000004060f7981 */ /* 0x0002a2000c2e1500 */
[----:B------:R-:W-:Y:S01]  /*1c90*/  SHF.L.U32 R31, R31, 0x10, RZ ;  /* 0x000000101f1f7819 */ /* 0x000fe200000006ff */
[----:B-1----:R-:W-:-:S04]  /*1ca0*/  IMAD.U32 R7, R13, 0x10000, RZ ;  /* 0x000100000d077824 */ /* 0x002fc800078e00ff */
[----:B------:R-:W-:Y:S01]  /*1cb0*/  FMUL R44, R12, R31 ;  /* 0x0000001f0c2c7220 */ /* 0x000fe20000400000 */
[----:B------:R-:W-:Y:S02]  /*1cc0*/  IMAD.WIDE R12, R2, R5, c[0x0][0x170] ;  /* 0x00005c00020c7625 */ /* 0x000fe400078e0205 */
[----:B------:R1:W3:Y:S01]  /*1cd0*/  LDG.E.EL.U16 R2, [R16.64] ;  /* 0x0000000410027981 */ /* 0x0002e2000c2e1500 */
[----:B------:R-:W-:Y:S01]  /*1ce0*/  FFMA R44, R7, R23, R44 ;  /* 0x00000017072c7223 */ /* 0x000fe2000000002c */
[-C--:B------:R-:W-:Y:S01]  /*1cf0*/  IMAD.WIDE R6, R8, R5.reuse, c[0x0][0x170] ;  /* 0x00005c0008067625 */ /* 0x080fe200078e0205 */
[----:B------:R-:W-:Y:S02]  /*1d00*/  FMUL R26, R31, R26 ;  /* 0x0000001a1f1a7220 */ /* 0x000fe40000400000 */
[----:B------:R4:W3:Y:S01]  /*1d10*/  LDG.E.EL.U16 R31, [R12.64] ;  /* 0x000000040c1f7981 */ /* 0x0008e2000c2e1500 */
[----:B-1----:R-:W-:-:S04]  /*1d20*/  IMAD.WIDE R16, R30, R5, c[0x0][0x168] ;  /* 0x00005a001e107625 */ /* 0x002fc800078e0205 */
[-C--:B----4-:R-:W-:Y:S01]  /*1d30*/  IMAD.WIDE R12, R8, R5.reuse, c[0x0][0x168] ;  /* 0x00005a00080c7625 */ /* 0x090fe200078e0205 */
[----:B0-----:R0:W4:Y:S04]  /*1d40*/  LDG.E.EL.U16 R41, [R16.64] ;  /* 0x0000000410297981 */ /* 0x001128000c2e1500 */
[----:B------:R1:W4:Y:S04]  /*1d50*/  LDG.E.EL.U16 R8, [R6.64] ;  /* 0x0000000406087981 */ /* 0x000328000c2e1500 */
[----:B------:R5:W4:Y:S01]  /*1d60*/  LDG.E.EL.U16 R12, [R12.64] ;  /* 0x000000040c0c7981 */ /* 0x000b22000c2e1500 */
[----:B0-----:R-:W-:Y:S01]  /*1d70*/  IMAD.WIDE R16, R43, R5, c[0x0][0x160] ;  /* 0x000058002b107625 */ /* 0x001fe200078e0205 */
[----:B------:R-:W-:-:S03]  /*1d80*/  IADD3 R43, R45, 0x80, RZ ;  /* 0x000000802d2b7810 */ /* 0x000fc60007ffe0ff */
[----:B-1----:R-:W-:Y:S01]  /*1d90*/  IMAD.WIDE R6, R30, R5, c[0x0][0x170] ;  /* 0x00005c001e067625 */ /* 0x002fe200078e0205 */
[----:B------:R-:W-:Y:S01]  /*1da0*/  PRMT R45, RZ, 0x7610, R45 ;  /* 0x00007610ff2d7816 */ /* 0x000fe2000000002d */
[----:B------:R-:W-:Y:S01]  /*1db0*/  FFMA R26, R23, R18, R26 ;  /* 0x00000012171a7223 */ /* 0x000fe2000000001a */
[----:B------:R0:W4:Y:S01]  /*1dc0*/  LDG.E.U16 R16, [R16.64] ;  /* 0x0000000410107981 */ /* 0x000122000c1e1500 */
[----:B-----5:R-:W-:-:S03]  /*1dd0*/  PRMT R13, RZ, 0x7610, R13 ;  /* 0x00007610ff0d7816 */ /* 0x020fc6000000000d */
[----:B------:R1:W5:Y:S02]  /*1de0*/  LDG.E.EL.U16 R30, [R6.64] ;  /* 0x00000004061e7981 */ /* 0x000364000c2e1500 */
[----:B-1----:R-:W-:-:S04]  /*1df0*/  IMAD.WIDE R6, R43, R5, c[0x0][0x160] ;  /* 0x000058002b067625 */ /* 0x002fc800078e0205 */
[-C--:B------:R-:W-:Y:S01]  /*1e00*/  IMAD.WIDE R42, R42, R5.reuse, c[0x0][0x160] ;  /* 0x000058002a2a7625 */ /* 0x080fe200078e0205 */
[----:B------:R1:W5:Y:S04]  /*1e10*/  @!P2 LDG.E.U16 R45, [R6.64] ;  /* 0x00000004062da981 */ /* 0x000368000c1e1500 */
[----:B------:R0:W5:Y:S01]  /*1e20*/  @P1 LDG.E.U16 R13, [R42.64] ;  /* 0x000000042a0d1981 */ /* 0x000162000c1e1500 */
[----:B------:R-:W-:-:S04]  /*1e30*/  IMAD.WIDE R18, R19, R5, c[0x0][0x160] ;  /* 0x0000580013127625 */ /* 0x000fc800078e0205 */
[CC--:B-1----:R-:W-:Y:S02]  /*1e40*/  IMAD.WIDE R6, R20.reuse, R5.reuse, c[0x0][0x170] ;  /* 0x00005c0014067625 */ /* 0x0c2fe400078e0205 */
[----:B------:R1:W5:Y:S02]  /*1e50*/  LDG.E.U16 R18, [R18.64] ;  /* 0x0000000412127981 */ /* 0x000364000c1e1500 */
[-C--:B0-----:R-:W-:Y:S02]  /*1e60*/  IMAD.WIDE R42, R20, R5.reuse, c[0x0][0x168] ;  /* 0x00005a00142a7625 */ /* 0x081fe400078e0205 */
[----:B------:R0:W5:Y:S04]  /*1e70*/  LDG.E.EL.U16 R17, [R6.64] ;  /* 0x0000000406117981 */ /* 0x000168000c2e1500 */
[----:B------:R-:W5:Y:S01]  /*1e80*/  LDG.E.EL.U16 R23, [R42.64] ;  /* 0x000000042a177981 */ /* 0x000f62000c2e1500 */
[----:B0-----:R-:W-:-:S05]  /*1e90*/  IMAD.WIDE R6, R28, R5, c[0x0][0x160] ;  /* 0x000058001c067625 */ /* 0x001fca00078e0205 */
[----:B------:R0:W5:Y:S01]  /*1ea0*/  LDG.E.U16 R20, [R6.64] ;  /* 0x0000000406147981 */ /* 0x000162000c1e1500 */
[----:B------:R-:W-:Y:S01]  /*1eb0*/  SHF.L.U32 R34, R34, 0x10, RZ ;  /* 0x0000001022227819 */ /* 0x000fe200000006ff */
[----:B------:R-:W-:Y:S02]  /*1ec0*/  IMAD.U32 R40, R40, 0x10000, RZ ;  /* 0x0001000028287824 */ /* 0x000fe400078e00ff */
[----:B------:R-:W-:Y:S02]  /*1ed0*/  IMAD.U32 R21, R21, 0x10000, RZ ;  /* 0x0001000015157824 */ /* 0x000fe400078e00ff */
[----:B0-----:R-:W-:Y:S01]  /*1ee0*/  IMAD.U32 R7, R35, 0x10000, RZ ;  /* 0x0001000023077824 */ /* 0x001fe200078e00ff */
[----:B------:R-:W-:Y:S01]  /*1ef0*/  F2FP.BF16.F32.PACK_AB R32, R9, R32 ;  /* 0x000000200920723e */ /* 0x000fe200000010ff */
[----:B--2---:R-:W-:Y:S01]  /*1f00*/  IMAD.U32 R28, R15, 0x10000, RZ ;  /* 0x000100000f1c7824 */ /* 0x004fe200078e00ff */
[----:B------:R-:W-:-:S03]  /*1f10*/  SHF.L.U32 R15, R37, 0x10, RZ ;  /* 0x00000010250f7819 */ /* 0x000fc600000006ff */
[----:B------:R-:W-:Y:S01]  /*1f20*/  FMUL R37, R28, R14 ;  /* 0x0000000e1c257220 */ /* 0x000fe20000400000 */
[----:B------:R-:W-:Y:S01]  /*1f30*/  FMUL R28, R39, R28 ;  /* 0x0000001c271c7220 */ /* 0x000fe20000400000 */
[----:B---3--:R-:W-:Y:S02]  /*1f40*/  IMAD.U32 R14, R31, 0x10000, RZ ;  /* 0x000100001f0e7824 */ /* 0x008fe400078e00ff */
[----:B------:R-:W-:Y:S02]  /*1f50*/  IMAD.U32 R31, R2, 0x10000, RZ ;  /* 0x00010000021f7824 */ /* 0x000fe400078e00ff */
[----:B------:R-:W-:-:S04]  /*1f60*/  FMUL R6, R14, R33 ;  /* 0x000000210e067220 */ /* 0x000fc80000400000 */
[----:B------:R-:W-:Y:S01]  /*1f70*/  FFMA R34, R31, R34, R6 ;  /* 0x000000221f227223 */ /* 0x000fe20000000006 */
[----:B----4-:R-:W-:Y:S01]  /*1f80*/  SHF.L.U32 R8, R8, 0x10, RZ ;  /* 0x0000001008087819 */ /* 0x010fe200000006ff */
[----:B-1----:R-:W-:-:S04]  /*1f90*/  FMUL R19, R38, R14 ;  /* 0x0000000e26137220 */ /* 0x002fc80000400000 */
[----:B------:R-:W-:Y:S01]  /*1fa0*/  FMUL R29, R8, R29 ;  /* 0x0000001d081d7220 */ /* 0x000fe20000400000 */
[----:B------:R-:W-:Y:S01]  /*1fb0*/  FMUL R8, R11, R8 ;  /* 0x000000080b087220 */ /* 0x000fe20000400000 */
[----:B------:R-:W-:Y:S02]  /*1fc0*/  IMAD.U32 R12, R12, 0x10000, RZ ;  /* 0x000100000c0c7824 */ /* 0x000fe400078e00ff */
[----:B------:R-:W-:Y:S02]  /*1fd0*/  IMAD.U32 R11, R24, 0x10000, RZ ;  /* 0x00010000180b7824 */ /* 0x000fe400078e00ff */
[----:B------:R-:W-:Y:S02]  /*1fe0*/  IMAD.U32 R2, R36, 0x10000, RZ ;  /* 0x0001000024027824 */ /* 0x000fe400078e00ff */
[----:B------:R-:W-:Y:S01]  /*1ff0*/  FFMA R11, R12, R11, R29 ;  /* 0x0000000b0c0b7223 */ /* 0x000fe2000000001d */
[----:B-----5:R-:W-:Y:S01]  /*2000*/  IMAD.U32 R30, R30, 0x10000, RZ ;  /* 0x000100001e1e7824 */ /* 0x020fe200078e00ff */
[----:B------:R-:W-:Y:S01]  /*2010*/  FFMA R2, R2, R31, R19 ;  /* 0x0000001f02027223 */ /* 0x000fe20000000013 */
[----:B------:R-:W-:-:S02]  /*2020*/  SEL R45, R45, RZ, !P2 ;  /* 0x000000ff2d2d7207 */ /* 0x000fc40005000000 */
[----:B------:R-:W-:Y:S02]  /*2030*/  SEL R6, R13, RZ, P1 ;  /* 0x000000ff0d067207 */ /* 0x000fe40000800000 */
[----:B------:R-:W-:Y:S02]  /*2040*/  SHF.L.U32 R45, R45, 0x10, RZ ;  /* 0x000000102d2d7819 */ /* 0x000fe400000006ff */
[----:B------:R-:W-:-:S03]  /*2050*/  SHF.L.U32 R6, R6, 0x10, RZ ;  /* 0x0000001006067819 */ /* 0x000fc600000006ff */
[----:B------:R-:W-:Y:S01]  /*2060*/  FADD R14, RZ, -R45 ;  /* 0x8000002dff0e7221 */ /* 0x000fe20000000000 */
[----:B------:R-:W-:Y:S02]  /*2070*/  @P2 FSEL R14, R6, RZ, P1 ;  /* 0x000000ff060e2208 */ /* 0x000fe40000800000 */
[----:B------:R-:W-:Y:S01]  /*2080*/  SHF.L.U32 R17, R17, 0x10, RZ ;  /* 0x0000001011117819 */ /* 0x000fe200000006ff */
[----:B------:R-:W-:Y:S01]  /*2090*/  IMAD.U32 R13, R22, 0x10000, RZ ;  /* 0x00010000160d7824 */ /* 0x000fe200078e00ff */
[----:B------:R-:W-:Y:S01]  /*20a0*/  FMUL R29, R30, R3 ;  /* 0x000000031e1d7220 */ /* 0x000fe20000400000 */
[----:B------:R-:W-:Y:S01]  /*20b0*/  FMUL R30, R27, R30 ;  /* 0x0000001e1b1e7220 */ /* 0x000fe20000400000 */
[----:B------:R-:W-:Y:S01]  /*20c0*/  IMAD.U32 R6, R41, 0x10000, RZ ;  /* 0x0001000029067824 */ /* 0x000fe200078e00ff */
[----:B------:R-:W-:Y:S01]  /*20d0*/  SHF.L.U32 R18, R18, 0x10, RZ ;  /* 0x0000001012127819 */ /* 0x000fe200000006ff */
[----:B------:R-:W-:Y:S01]  /*20e0*/  IMAD.U32 R23, R23, 0x10000, RZ ;  /* 0x0001000017177824 */ /* 0x000fe200078e00ff */
[----:B------:R-:W-:Y:S01]  /*20f0*/  FMUL R3, R10, R17 ;  /* 0x000000110a037220 */ /* 0x000fe20000400000 */
[----:B------:R-:W-:Y:S01]  /*2100*/  IMAD.U32 R16, R16, 0x10000, RZ ;  /* 0x0001000010107824 */ /* 0x000fe200078e00ff */
[----:B------:R-:W-:Y:S01]  /*2110*/  FMUL R14, R17, R14 ;  /* 0x0000000e110e7220 */ /* 0x000fe20000400000 */
[----:B------:R-:W-:Y:S01]  /*2120*/  FFMA R13, R13, R12, R8 ;  /* 0x0000000c0d0d7223 */ /* 0x000fe20000000008 */
[----:B------:R-:W-:Y:S01]  /*2130*/  FFMA R7, R7, R40, R28 ;  /* 0x0000002807077223 */ /* 0x000fe2000000001c */
[----:B------:R-:W-:Y:S01]  /*2140*/  FFMA R21, R21, R6, R30 ;  /* 0x0000000615157223 */ /* 0x000fe2000000001e */
[----:B------:R-:W-:Y:S01]  /*2150*/  IMAD.U32 R19, R20, 0x10000, RZ ;  /* 0x0001000014137824 */ /* 0x000fe200078e00ff */
[----:B------:R-:W-:Y:S01]  /*2160*/  FFMA R16, R16, R23, R3 ;  /* 0x0000001710107223 */ /* 0x000fe20000000003 */
[----:B------:R-:W-:Y:S01]  /*2170*/  FFMA R15, R40, R15, R37 ;  /* 0x0000000f280f7223 */ /* 0x000fe20000000025 */
[----:B------:R-:W-:Y:S01]  /*2180*/  FFMA R14, R23, R18, R14 ;  /* 0x00000012170e7223 */ /* 0x000fe2000000000e */
[----:B------:R-:W-:Y:S01]  /*2190*/  FFMA R19, R6, R19, R29 ;  /* 0x0000001306137223 */ /* 0x000fe2000000001d */
[----:B------:R-:W-:-:S02]  /*21a0*/  F2FP.BF16.F32.PACK_AB R34, R11, R34 ;  /* 0x000000220b22723e */ /* 0x000fc400000010ff */
[----:B------:R-:W-:Y:S01]  /*21b0*/  F2FP.BF16.F32.PACK_AB R10, R13, R2 ;  /* 0x000000020d0a723e */ /* 0x000fe200000010ff */
[----:B------:R-:W-:Y:S01]  /*21c0*/  IMAD.WIDE R2, R4, R5, c[0x0][0x178] ;  /* 0x00005e0004027625 */ /* 0x000fe200078e0205 */
[----:B------:R-:W-:Y:S02]  /*21d0*/  F2FP.BF16.F32.PACK_AB R8, R0, R25 ;  /* 0x000000190008723e */ /* 0x000fe400000010ff */
[----:B------:R-:W-:Y:S01]  /*21e0*/  F2FP.BF16.F32.PACK_AB R9, R7, R44 ;  /* 0x0000002c0709723e */ /* 0x000fe200000010ff */
[----:B------:R-:W-:Y:S01]  /*21f0*/  IMAD.WIDE R4, R4, R5, c[0x0][0x180] ;  /* 0x0000600004047625 */ /* 0x000fe200078e0205 */
[----:B------:R-:W-:Y:S02]  /*2200*/  F2FP.BF16.F32.PACK_AB R11, R16, R21 ;  /* 0x00000015100b723e */ /* 0x000fe400000010ff */
[----:B------:R-:W-:Y:S02]  /*2210*/  F2FP.BF16.F32.PACK_AB R33, R15, R26 ;  /* 0x0000001a0f21723e */ /* 0x000fe400000010ff */
[----:B------:R-:W-:Y:S01]  /*2220*/  F2FP.BF16.F32.PACK_AB R35, R14, R19 ;  /* 0x000000130e23723e */ /* 0x000fe200000010ff */
[----:B------:R-:W-:Y:S04]  /*2230*/  STG.E.128 [R2.64], R8 ;  /* 0x0000000802007986 */ /* 0x000fe8000c101d04 */
[----:B------:R-:W-:Y:S01]  /*2240*/  STG.E.128 [R4.64], R32 ;  /* 0x0000002004007986 */ /* 0x000fe2000c101d04 */
[----:B------:R-:W-:Y:S05]  /*2250*/  EXIT ;  /* 0x000000000000794d */ /* 0x000fea0003800000 */
.L_x_0:
[----:B------:R-:W-:-:S00]  /*2260*/  BRA `(.L_x_0) ;  /* 0xfffffff000007947 */ /* 0x000fc0000383ffff */
[----:B------:R-:W-:-:S00]  /*2270*/  NOP ;  /* 0x0000000000007918 */ /* 0x000fc00000000000 */
        /* <DEDUP_REMOVED lines=8> */
.L_x_1:
